	.target	sm_100a

	.elftype	@"ET_EXEC"


//--------------------- .note.nv.tkinfo           --------------------------
	.section	.note.nv.tkinfo,"",@"SHT_NOTE"
	.sectionflags	@"SHF_NOTE_NV_TKINFO"
	.tkinfo
        /*0018*/ 	.word	0x00000081
        /*0030*/ 	.string	""
        /*0030*/ 	.string	"ptxas-blackwell"
        /*0030*/ 	.string	"Cuda compilation tools, release 12.9, V12.9.86"
        /*0030*/ 	.string	"Build cuda_12.9.r12.9/compiler.36037853_0"
        /*0030*/ 	.string	"-v  -suppress-debug-info  -lineinfo  -arch sm_100a "



//--------------------- .note.nv.cuver            --------------------------
	.section	.note.nv.cuver,"",@"SHT_NOTE"
	.sectionflags	@"SHF_NOTE_NV_CUVER"
        /*0018*/ 	.short	0x0001
        /*001a*/ 	.short	0x0064
        /*001c*/ 	.short	0x0001
        /*001e*/ 	.short	0x0000
        /*0020*/ 	.short	0x0001
        /*0022*/ 	.short	0x0000


//--------------------- .nv.info                  --------------------------
	.section	.nv.info,"",@"SHT_CUDA_INFO"
	.align	4


	//----- nvinfo : EIATTR_REGCOUNT
	.align		4
        /*0000*/ 	.byte	0x04, 0x2f
        /*0002*/ 	.short	(.L_4 - .L_3)
	.align		4
.L_3:
        /*0004*/ 	.word	index@(gluon_mma)
        /*0008*/ 	.word	0x00000059


	//----- nvinfo : EIATTR_FRAME_SIZE
	.align		4
.L_4:
        /*000c*/ 	.byte	0x04, 0x11
        /*000e*/ 	.short	(.L_6 - .L_5)
	.align		4
.L_5:
        /*0010*/ 	.word	index@($__internal_2_$__cuda_sm10x_tcgen05_guardrail_trap_unallocated_columns_being_dealloced)
        /*0014*/ 	.word	0x00000000


	//----- nvinfo : EIATTR_FRAME_SIZE
	.align		4
.L_6:
        /*0018*/ 	.byte	0x04, 0x11
        /*001a*/ 	.short	(.L_8 - .L_7)
	.align		4
.L_7:
        /*001c*/ 	.word	index@($__internal_1_$__cuda_sm10x_tcgen05_guardrail_trap_phase_invalid_during_alloc)
        /*0020*/ 	.word	0x00000000


	//----- nvinfo : EIATTR_FRAME_SIZE
	.align		4
.L_8:
        /*0024*/ 	.byte	0x04, 0x11
        /*0026*/ 	.short	(.L_10 - .L_9)
	.align		4
.L_9:
        /*0028*/ 	.word	index@($__internal_0_$__cuda_sm10x_tcgen05_guardrail_trap_col_being_dealloced_not_returned_by_alloc)
        /*002c*/ 	.word	0x00000000


	//----- nvinfo : EIATTR_FRAME_SIZE
	.align		4
.L_10:
        /*0030*/ 	.byte	0x04, 0x11
        /*0032*/ 	.short	(.L_12 - .L_11)
	.align		4
.L_11:
        /*0034*/ 	.word	index@(gluon_mma)
        /*0038*/ 	.word	0x00000000


	//----- nvinfo : EIATTR_MIN_STACK_SIZE
	.align		4
.L_12:
        /*003c*/ 	.byte	0x04, 0x12
        /*003e*/ 	.short	(.L_14 - .L_13)
	.align		4
.L_13:
        /*0040*/ 	.word	index@(gluon_mma)
        /*0044*/ 	.word	0x00000000
.L_14:


//--------------------- .nv.info.gluon_mma        --------------------------
	.section	.nv.info.gluon_mma,"",@"SHT_CUDA_INFO"
	.sectionflags	@""
	.align	4


	//----- nvinfo : EIATTR_CUDA_API_VERSION
	.align		4
        /*0000*/ 	.byte	0x04, 0x37
        /*0002*/ 	.short	(.L_16 - .L_15)
.L_15:
        /*0004*/ 	.word	0x00000081


	//----- nvinfo : EIATTR_KPARAM_INFO
	.align		4
.L_16:
        /*0008*/ 	.byte	0x04, 0x17
        /*000a*/ 	.short	(.L_18 - .L_17)
.L_17:
        /*000c*/ 	.word	0x00000000
        /*0010*/ 	.short	0x0004
        /*0012*/ 	.short	0x0020
        /*0014*/ 	.byte	0x00, 0xf4, 0x21, 0x00


	//----- nvinfo : EIATTR_KPARAM_INFO
	.align		4
.L_18:
        /*0018*/ 	.byte	0x04, 0x17
        /*001a*/ 	.short	(.L_20 - .L_19)
.L_19:
        /*001c*/ 	.word	0x00000000
        /*0020*/ 	.short	0x0003
        /*0022*/ 	.short	0x0018
        /*0024*/ 	.byte	0x00, 0xf4, 0x21, 0x00


	//----- nvinfo : EIATTR_KPARAM_INFO
	.align		4
.L_20:
        /*0028*/ 	.byte	0x04, 0x17
        /*002a*/ 	.short	(.L_22 - .L_21)
.L_21:
        /*002c*/ 	.word	0x00000000
        /*0030*/ 	.short	0x0002
        /*0032*/ 	.short	0x0010
        /*0034*/ 	.byte	0x00, 0xf4, 0x21, 0x00


	//----- nvinfo : EIATTR_KPARAM_INFO
	.align		4
.L_22:
        /*0038*/ 	.byte	0x04, 0x17
        /*003a*/ 	.short	(.L_24 - .L_23)
.L_23:
        /*003c*/ 	.word	0x00000000
        /*0040*/ 	.short	0x0001
        /*0042*/ 	.short	0x0008
        /*0044*/ 	.byte	0x00, 0xf4, 0x21, 0x00


	//----- nvinfo : EIATTR_KPARAM_INFO
	.align		4
.L_24:
        /*0048*/ 	.byte	0x04, 0x17
        /*004a*/ 	.short	(.L_26 - .L_25)
.L_25:
        /*004c*/ 	.word	0x00000000
        /*0050*/ 	.short	0x0000
        /*0052*/ 	.short	0x0000
        /*0054*/ 	.byte	0x00, 0xf4, 0x21, 0x00


	//----- nvinfo : EIATTR_AT_ENTRY_FRAGMENTS
	.align		4
.L_26:
        /*0058*/ 	.byte	0x04, 0x4f
        /*005a*/ 	.short	(.L_28 - .L_27)


	//   ....[0]....
.L_27:
        /*005c*/ 	.word	0x00000004


	//----- nvinfo : EIATTR_RESERVED_SMEM_USED
	.align		4
.L_28:
        /*0060*/ 	.byte	0x01, 0x41
	.zero		2


	//----- nvinfo : EIATTR_SPARSE_MMA_MASK
	.align		4
        /*0064*/ 	.byte	0x03, 0x50
        /*0066*/ 	.short	0x0000


	//----- nvinfo : EIATTR_TCGEN05_1CTA_USED
	.align		4
        /*0068*/ 	.byte	0x01, 0x51
	.zero		2


	//----- nvinfo : EIATTR_MAXREG_COUNT
	.align		4
        /*006c*/ 	.byte	0x03, 0x1b
        /*006e*/ 	.short	0x00ff


	//----- nvinfo : EIATTR_NUM_BARRIERS
	.align		4
        /*0070*/ 	.byte	0x02, 0x4c
        /*0072*/ 	.byte	0x01
	.zero		1


	//----- nvinfo : EIATTR_INT_WARP_WIDE_INSTR_OFFSETS
	.align		4
        /*0074*/ 	.byte	0x04, 0x31
        /*0076*/ 	.short	(.L_30 - .L_29)


	//   ....[0]....
.L_29:
        /*0078*/ 	.word	0x000014e0


	//   ....[1]....
        /*007c*/ 	.word	0x00001560


	//   ....[2]....
        /*0080*/ 	.word	0x00001be0


	//   ....[3]....
        /*0084*/ 	.word	0x00001bf0


	//   ....[4]....
        /*0088*/ 	.word	0x00002a60


	//   ....[5]....
        /*008c*/ 	.word	0x00002ab0


	//----- nvinfo : EIATTR_COOP_GROUP_MASK_REGIDS
	.align		4
.L_30:
        /*0090*/ 	.byte	0x04, 0x29
        /*0092*/ 	.short	(.L_32 - .L_31)


	//   ....[0]....
.L_31:
        /*0094*/ 	.word	0xffffffff


	//   ....[1]....
        /*0098*/ 	.word	0xffffffff


	//   ....[2]....
        /*009c*/ 	.word	0xffffffff


	//   ....[3]....
        /*00a0*/ 	.word	0xffffffff


	//----- nvinfo : EIATTR_COOP_GROUP_INSTR_OFFSETS
	.align		4
.L_32:
        /*00a4*/ 	.byte	0x04, 0x28
        /*00a6*/ 	.short	(.L_34 - .L_33)


	//   ....[0]....
.L_33:
        /*00a8*/ 	.word	0x00000050


	//   ....[1]....
        /*00ac*/ 	.word	0x00000310


	//   ....[2]....
        /*00b0*/ 	.word	0x000028f0


	//   ....[3]....
        /*00b4*/ 	.word	0x00002b60


	//----- nvinfo : EIATTR_VRC_CTA_INIT_COUNT
	.align		4
.L_34:
        /*00b8*/ 	.byte	0x02, 0x4a
        /*00ba*/ 	.byte	0x80
	.zero		1


	//----- nvinfo : EIATTR_MBARRIER_INSTR_OFFSETS
	.align		4
        /*00bc*/ 	.byte	0x04, 0x39
        /*00be*/ 	.short	(.L_36 - .L_35)


	//   ....[0]....
.L_35:
        /*00c0*/ 	.word	0x00001a00
        /*00c4*/ 	.word	0x000000ff
        /*00c8*/ 	.word	0x00003000
        /*00cc*/ 	.short	0x0100
        /*00ce*/ 	.byte	0x0e
	.zero		1


	//   ....[1]....
        /*00d0*/ 	.word	0x00001c60
        /*00d4*/ 	.word	0x000000ff
        /*00d8*/ 	.word	0x00003000
        /*00dc*/ 	.short	0x010a
        /*00de*/ 	.byte	0x0e
	.zero		1


	//   ....[2]....
        /*00e0*/ 	.word	0x00001d70
        /*00e4*/ 	.word	0x000000ff
        /*00e8*/ 	.word	0x00003000
        /*00ec*/ 	.short	0x0108
        /*00ee*/ 	.byte	0x0e
	.zero		1


	//   ....[3]....
        /*00f0*/ 	.word	0x00002b80
        /*00f4*/ 	.word	0x000000ff
        /*00f8*/ 	.word	0x00003000
        /*00fc*/ 	.short	0x010a
        /*00fe*/ 	.byte	0x0e
	.zero		1


	//----- nvinfo : EIATTR_NUM_MBARRIERS
	.align		4
.L_36:
        /*0100*/ 	.byte	0x03, 0x38
        /*0102*/ 	.short	0x0001


	//----- nvinfo : EIATTR_EXIT_INSTR_OFFSETS
	.align		4
        /*0104*/ 	.byte	0x04, 0x1c
        /*0106*/ 	.short	(.L_38 - .L_37)


	//   ....[0]....
.L_37:
        /*0108*/ 	.word	0x00002b70


	//----- nvinfo : EIATTR_REQNTID
	.align		4
.L_38:
        /*010c*/ 	.byte	0x04, 0x10
        /*010e*/ 	.short	(.L_40 - .L_39)
.L_39:
        /*0110*/ 	.word	0x00000080
        /*0114*/ 	.word	0x00000001
        /*0118*/ 	.word	0x00000001


	//----- nvinfo : EIATTR_CRS_STACK_SIZE
	.align		4
.L_40:
        /*011c*/ 	.byte	0x04, 0x1e
        /*011e*/ 	.short	(.L_42 - .L_41)
.L_41:
        /*0120*/ 	.word	0x00000000


	//----- nvinfo : EIATTR_CBANK_PARAM_SIZE
	.align		4
.L_42:
        /*0124*/ 	.byte	0x03, 0x19
        /*0126*/ 	.short	0x0028


	//----- nvinfo : EIATTR_PARAM_CBANK
	.align		4
        /*0128*/ 	.byte	0x04, 0x0a
        /*012a*/ 	.short	(.L_44 - .L_43)
	.align		4
.L_43:
        /*012c*/ 	.word	index@(.nv.constant0.gluon_mma)
        /*0130*/ 	.short	0x0380
        /*0132*/ 	.short	0x0028


	//----- nvinfo : EIATTR_SW_WAR
	.align		4
.L_44:
        /*0134*/ 	.byte	0x04, 0x36
        /*0136*/ 	.short	(.L_46 - .L_45)
.L_45:
        /*0138*/ 	.word	0x00000008
.L_46:


//--------------------- .nv.compat                --------------------------
	.section	.nv.compat,"",@"SHT_CUDA_COMPAT_INFO"
	.align	4
        /*0000*/ 	.byte	0x02, 0x02, 0x02, 0x00, 0x02, 0x05, 0x05, 0x00, 0x02, 0x03, 0x00, 0x00, 0x02, 0x06, 0x01, 0x00


//--------------------- .nv.callgraph             --------------------------
	.section	.nv.callgraph,"",@"SHT_CUDA_CALLGRAPH"
	.align	4
	.sectionentsize	8
	.align		4
        /*0000*/ 	.word	0x00000000
	.align		4
        /*0004*/ 	.word	0xffffffff
	.align		4
        /*0008*/ 	.word	0x00000000
	.align		4
        /*000c*/ 	.word	0xfffffffe
	.align		4
        /*0010*/ 	.word	0x00000000
	.align		4
        /*0014*/ 	.word	0xfffffffd
	.align		4
        /*0018*/ 	.word	0x00000000
	.align		4
        /*001c*/ 	.word	0xfffffffc


//--------------------- .text.gluon_mma           --------------------------
	.section	.text.gluon_mma,"ax",@progbits
	.align	128
        .global         gluon_mma
        .type           gluon_mma,@function
        .size           gluon_mma,(.L_x_15 - gluon_mma)
        .other          gluon_mma,@"STO_CUDA_ENTRY STV_DEFAULT"
gluon_mma:
.text.gluon_mma:
[----:B------:R-:W0:Y:S01]  /*0000*/  LDC R1, c[0x0][0x37c] ;  /* 0x0000df00ff017b82 */ /* 0x000e220000000800 */
[----:B------:R-:W1:Y:S02]  /*0010*/  S2R R0, SR_TID.X ;  /* 0x0000000000007919 */ /* 0x000e640000002100 */
[----:B-1----:R-:W-:-:S13]  /*0020*/  ISETP.GE.U32.AND P1, PT, R0, 0x20, PT ;  /* 0x000000200000780c */ /* 0x002fda0003f26070 */
[----:B------:R-:W-:Y:S05]  /*0030*/  @P1 BRA `(.L_x_0) ;  /* 0x0000000000b81947 */ /* 0x000fea0003800000 */
[----:B------:R-:W1:Y:S01]  /*0040*/  S2UR UR6, SR_CgaCtaId ;  /* 0x00000000000679c3 */ /* 0x000e620000008800 */
[----:B------:R-:W-:Y:S01]  /*0050*/  NOP ;  /* 0x0000000000007918 */ /* 0x000fe20000000000 */
[----:B------:R-:W-:Y:S02]  /*0060*/  UMOV UR4, 0x40 ;  /* 0x0000004000047882 */ /* 0x000fe40000000000 */
[----:B-1----:R-:W-:-:S09]  /*0070*/  ULEA UR4, UR6, UR4, 0x18 ;  /* 0x0000000406047291 */ /* 0x002fd2000f8ec0ff */
[----:B------:R-:W1:Y:S01]  /*0080*/  LDS.U8 R2, [UR4] ;  /* 0x00000004ff027984 */ /* 0x000e620008000000 */
[----:B------:R-:W-:Y:S02]  /*0090*/  UMOV UR4, 0x400 ;  /* 0x0000040000047882 */ /* 0x000fe40000000000 */
[----:B------:R-:W-:Y:S01]  /*00a0*/  ULEA UR4, UR6, UR4, 0x18 ;  /* 0x0000000406047291 */ /* 0x000fe2000f8ec0ff */
[----:B-1----:R-:W-:-:S13]  /*00b0*/  ISETP.NE.AND P0, PT, R2, RZ, PT ;  /* 0x000000ff0200720c */ /* 0x002fda0003f05270 */
[----:B------:R-:W-:Y:S05]  /*00c0*/  @P0 BRA `(.L_x_1) ;  /* 0x00000000007c0947 */ /* 0x000fea0003800000 */
[----:B------:R-:W-:-:S13]  /*00d0*/  ELECT P0, URZ, PT ;  /* 0x0000000000ff782f */ /* 0x000fda0003800000 */
[----:B------:R-:W-:Y:S05]  /*00e0*/  @!P0 BRA `(.L_x_2) ;  /* 0x0000000000848947 */ /* 0x000fea0003800000 */
[----:B------:R-:W-:Y:S01]  /*00f0*/  UMOV UR5, 0x4 ;  /* 0x0000000400057882 */ /* 0x000fe20000000000 */
[----:B------:R-:W-:Y:S02]  /*0100*/  IMAD.MOV.U32 R5, RZ, RZ, 0x1 ;  /* 0x00000001ff057424 */ /* 0x000fe400078e00ff */
[----:B------:R-:W-:Y:S02]  /*0110*/  IMAD.MOV.U32 R3, RZ, RZ, 0xf ;  /* 0x0000000fff037424 */ /* 0x000fe400078e00ff */
[----:B------:R-:W-:Y:S04]  /*0120*/  DEPBAR.LE SB1, 0x36 ;  /* 0x00009d800000791a */ /* 0x000fe80000000000 */
[----:B------:R-:W1:Y:S02]  /*0130*/  UTCATOMSWS.FIND_AND_SET.ALIGN UP0, UR5, UR5 ;  /* 0x00000005000575e3 */ /* 0x000e640008000800 */
[----:B-1----:R-:W-:-:S04]  /*0140*/  PLOP3.LUT P0, PT, PT, PT, UP0, 0x80, 0x8 ;  /* 0x000000000008781c */ /* 0x002fc80003f0f008 */
[----:B------:R-:W-:-:S04]  /*0150*/  SEL R2, RZ, 0xffffffff, !P0 ;  /* 0xffffffffff027807 */ /* 0x000fc80004000000 */
[----:B------:R-:W-:Y:S01]  /*0160*/  ISETP.NE.AND P0, PT, R2, RZ, PT ;  /* 0x000000ff0200720c */ /* 0x000fe20003f05270 */
[----:B------:R-:W-:-:S12]  /*0170*/  IMAD.U32 R2, RZ, RZ, UR5 ;  /* 0x00000005ff027e24 */ /* 0x000fd8000f8e00ff */
[----:B------:R-:W-:Y:S05]  /*0180*/  @P0 BRA `(.L_x_3) ;  /* 0x0000000000240947 */ /* 0x000fea0003800000 */
.L_x_4:
[----:B------:R-:W-:Y:S05]  /*0190*/  NANOSLEEP 0x64 ;  /* 0x000000640000795d */ /* 0x000fea0003800000 */
[----:B------:R-:W-:-:S05]  /*01a0*/  UMOV UR5, 0x4 ;  /* 0x0000000400057882 */ /* 0x000fca0000000000 */
[----:B------:R-:W-:Y:S04]  /*01b0*/  DEPBAR.LE SB1, 0x36 ;  /* 0x00009d800000791a */ /* 0x000fe80000000000 */
[----:B------:R-:W1:Y:S02]  /*01c0*/  UTCATOMSWS.FIND_AND_SET.ALIGN UP0, UR5, UR5 ;  /* 0x00000005000575e3 */ /* 0x000e640008000800 */
[----:B-1----:R-:W-:-:S04]  /*01d0*/  PLOP3.LUT P0, PT, PT, PT, UP0, 0x80, 0x8 ;  /* 0x000000000008781c */ /* 0x002fc80003f0f008 */
[----:B------:R-:W-:-:S04]  /*01e0*/  SEL R2, RZ, 0xffffffff, !P0 ;  /* 0xffffffffff027807 */ /* 0x000fc80004000000 */
[----:B------:R-:W-:Y:S01]  /*01f0*/  ISETP.NE.AND P0, PT, R2, RZ, PT ;  /* 0x000000ff0200720c */ /* 0x000fe20003f05270 */
[----:B------:R-:W-:-:S12]  /*0200*/  IMAD.U32 R2, RZ, RZ, UR5 ;  /* 0x00000005ff027e24 */ /* 0x000fd8000f8e00ff */
[----:B------:R-:W-:Y:S05]  /*0210*/  @!P0 BRA `(.L_x_4) ;  /* 0xfffffffc00dc8947 */ /* 0x000fea000383ffff */
.L_x_3:
[C---:B------:R-:W-:Y:S01]  /*0220*/  VIADD R4, R2.reuse, 0x10 ;  /* 0x0000001002047836 */ /* 0x040fe20000000000 */
[----:B------:R-:W-:Y:S01]  /*0230*/  UMOV UR5, 0x50 ;  /* 0x0000005000057882 */ /* 0x000fe20000000000 */
[----:B------:R-:W-:Y:S01]  /*0240*/  SHF.L.U32 R3, R3, R2, RZ ;  /* 0x0000000203037219 */ /* 0x000fe200000006ff */
[----:B------:R-:W-:Y:S01]  /*0250*/  ULEA UR5, UR6, UR5, 0x18 ;  /* 0x0000000506057291 */ /* 0x000fe2000f8ec0ff */
[----:B------:R-:W-:Y:S01]  /*0260*/  IMAD.SHL.U32 R2, R2, 0x20, RZ ;  /* 0x0000002002027824 */ /* 0x000fe200078e00ff */
[----:B------:R-:W-:-:S04]  /*0270*/  SHF.L.U32 R4, R5, R4, RZ ;  /* 0x0000000405047219 */ /* 0x000fc800000006ff */
[----:B------:R-:W-:-:S05]  /*0280*/  LOP3.LUT R3, R4, R3, RZ, 0xfc, !PT ;  /* 0x0000000304037212 */ /* 0x000fca00078efcff */
[----:B------:R1:W-:Y:S04]  /*0290*/  ATOMS.OR RZ, [UR5], R3 ;  /* 0x00000003ffff798c */ /* 0x0003e8000b000005 */
[----:B------:R1:W-:Y:S01]  /*02a0*/  STS [UR4], R2 ;  /* 0x00000002ff007988 */ /* 0x0003e20008000804 */
[----:B------:R-:W-:Y:S05]  /*02b0*/  BRA `(.L_x_2) ;  /* 0x0000000000107947 */ /* 0x000fea0003800000 */
.L_x_1:
[----:B------:R-:W-:-:S05]  /*02c0*/  IMAD.MOV.U32 R2, RZ, RZ, -0x1 ;  /* 0xffffffffff027424 */ /* 0x000fca00078e00ff */
[----:B------:R1:W-:Y:S02]  /*02d0*/  STS [UR4], R2 ;  /* 0x00000002ff007988 */ /* 0x0003e40008000804 */
[----:B-1----:R-:W-:-:S07]  /*02e0*/  MOV R2, 0x300 ;  /* 0x0000030000027802 */ /* 0x002fce0000000f00 */
[----:B0-----:R-:W-:Y:S05]  /*02f0*/  CALL.REL.NOINC `($__internal_1_$__cuda_sm10x_tcgen05_guardrail_trap_phase_invalid_during_alloc) ;  /* 0x0000002800387944 */ /* 0x001fea0003c00000 */
.L_x_2:
[----:B------:R-:W-:Y:S05]  /*0300*/  WARPSYNC.ALL ;  /* 0x0000000000007948 */ /* 0x000fea0003800000 */
[----:B------:R-:W-:Y:S01]  /*0310*/  NOP ;  /* 0x0000000000007918 */ /* 0x000fe20000000000 */
.L_x_0:
[----:B------:R-:W2:Y:S08]  /*0320*/  S2UR UR13, SR_CgaCtaId ;  /* 0x00000000000d79c3 */ /* 0x000eb00000008800 */
[----:B------:R-:W-:Y:S01]  /*0330*/  BAR.SYNC.DEFER_BLOCKING 0x0 ;  /* 0x0000000000007b1d */ /* 0x000fe20000010000 */
[----:B------:R-:W-:Y:S02]  /*0340*/  LOP3.LUT R4, R0, 0x60, RZ, 0xc0, !PT ;  /* 0x0000006000047812 */ /* 0x000fe400078ec0ff */
[----:B------:R-:W-:-:S02]  /*0350*/  SHF.R.U32.HI R5, RZ, 0x5, R0 ;  /* 0x00000005ff057819 */ /* 0x000fc40000011600 */
[----:B------:R-:W-:Y:S01]  /*0360*/  LOP3.LUT R30, R0, 0x1f, RZ, 0xc0, !PT ;  /* 0x0000001f001e7812 */ /* 0x000fe200078ec0ff */
[----:B------:R-:W-:Y:S02]  /*0370*/  UMOV UR4, 0x400 ;  /* 0x0000040000047882 */ /* 0x000fe40000000000 */
[----:B-1----:R-:W1:Y:S01]  /*0380*/  LDC.64 R2, c[0x0][0x380] ;  /* 0x0000e000ff027b82 */ /* 0x002e620000000a00 */
[----:B------:R-:W-:Y:S01]  /*0390*/  SGXT.U32 R5, R5, 0x2 ;  /* 0x000000020505781a */ /* 0x000fe20000000000 */
[----:B------:R-:W3:Y:S03]  /*03a0*/  LDCU.64 UR16, c[0x0][0x358] ;  /* 0x00006b00ff1077ac */ /* 0x000ee60008000a00 */
[C---:B------:R-:W-:Y:S02]  /*03b0*/  LOP3.LUT R21, R5.reuse, 0x8, RZ, 0xfc, !PT ;  /* 0x0000000805157812 */ /* 0x040fe400078efcff */
[----:B------:R-:W-:-:S02]  /*03c0*/  LOP3.LUT R43, R5, 0x4, RZ, 0xfc, !PT ;  /* 0x00000004052b7812 */ /* 0x000fc400078efcff */
[----:B------:R-:W-:Y:S01]  /*03d0*/  LOP3.LUT R15, R5, 0xc, RZ, 0xfc, !PT ;  /* 0x0000000c050f7812 */ /* 0x000fe200078efcff */
[----:B--2---:R-:W-:Y:S01]  /*03e0*/  ULEA UR14, UR13, UR4, 0x18 ;  /* 0x000000040d0e7291 */ /* 0x004fe2000f8ec0ff */
[----:B-1----:R-:W-:-:S08]  /*03f0*/  LEA R7, P0, R4, R2, 0x1 ;  /* 0x0000000204077211 */ /* 0x002fd000078008ff */
[----:B------:R-:W1:Y:S01]  /*0400*/  LDS R59, [UR14] ;  /* 0x0000000eff3b7984 */ /* 0x000e620008000800 */
[----:B------:R-:W-:Y:S02]  /*0410*/  LOP3.LUT R51, R5, 0x10, RZ, 0xfc, !PT ;  /* 0x0000001005337812 */ /* 0x000fe400078efcff */
[----:B------:R-:W-:Y:S02]  /*0420*/  IADD3 R6, P2, PT, R30, R7, RZ ;  /* 0x000000071e067210 */ /* 0x000fe40007f5e0ff */
[----:B------:R-:W-:Y:S02]  /*0430*/  LEA.HI.X R7, R4, R3, RZ, 0x1, P0 ;  /* 0x0000000304077211 */ /* 0x000fe400000f0cff */
[-C--:B------:R-:W-:Y:S02]  /*0440*/  LEA R9, P0, R43, R2.reuse, 0x6 ;  /* 0x000000022b097211 */ /* 0x080fe400078030ff */
[-C--:B------:R-:W-:Y:S01]  /*0450*/  LEA R27, P3, R15, R2.reuse, 0x6 ;  /* 0x000000020f1b7211 */ /* 0x080fe200078630ff */
[----:B------:R-:W-:Y:S01]  /*0460*/  IMAD.X R7, RZ, RZ, R7, P2 ;  /* 0x000000ffff077224 */ /* 0x000fe200010e0607 */
[----:B------:R-:W-:Y:S01]  /*0470*/  BAR.SYNC.DEFER_BLOCKING 0x0 ;  /* 0x0000000000007b1d */ /* 0x000fe20000010000 */
[----:B------:R-:W-:-:S02]  /*0480*/  LEA R25, P2, R21, R2, 0x6 ;  /* 0x0000000215197211 */ /* 0x000fc400078430ff */
[C---:B------:R-:W-:Y:S02]  /*0490*/  IADD3 R8, P4, PT, R30.reuse, R9, RZ ;  /* 0x000000091e087210 */ /* 0x040fe40007f9e0ff */
[C---:B------:R-:W-:Y:S02]  /*04a0*/  IADD3 R24, P5, PT, R30.reuse, R25, RZ ;  /* 0x000000191e187210 */ /* 0x040fe40007fbe0ff */
[-C--:B------:R-:W-:Y:S02]  /*04b0*/  LEA.HI.X R13, R21, R3.reuse, RZ, 0x6, P2 ;  /* 0x00000003150d7211 */ /* 0x080fe400010f34ff */
[----:B------:R-:W-:Y:S02]  /*04c0*/  LEA.HI.X R9, R43, R3, RZ, 0x6, P0 ;  /* 0x000000032b097211 */ /* 0x000fe400000f34ff */
[----:B------:R-:W-:Y:S01]  /*04d0*/  IADD3 R26, P0, PT, R30, R27, RZ ;  /* 0x0000001b1e1a7210 */ /* 0x000fe20007f1e0ff */
[----:B------:R-:W-:Y:S01]  /*04e0*/  IMAD.X R25, RZ, RZ, R13, P5 ;  /* 0x000000ffff197224 */ /* 0x000fe200028e060d */
[----:B------:R-:W-:Y:S01]  /*04f0*/  LEA R17, P5, R51, R2, 0x6 ;  /* 0x0000000233117211 */ /* 0x000fe200078a30ff */
[----:B------:R-:W-:Y:S01]  /*0500*/  IMAD.X R9, RZ, RZ, R9, P4 ;  /* 0x000000ffff097224 */ /* 0x000fe200020e0609 */
[----:B------:R-:W-:-:S02]  /*0510*/  LEA.HI.X R11, R15, R3, RZ, 0x6, P3 ;  /* 0x000000030f0b7211 */ /* 0x000fc400018f34ff */
[C---:B------:R-:W-:Y:S02]  /*0520*/  LOP3.LUT R19, R5.reuse, 0x18, RZ, 0xfc, !PT ;  /* 0x0000001805137812 */ /* 0x040fe400078efcff */
[C---:B------:R-:W-:Y:S01]  /*0530*/  LOP3.LUT R41, R5.reuse, 0x14, RZ, 0xfc, !PT ;  /* 0x0000001405297812 */ /* 0x040fe200078efcff */
[----:B------:R-:W-:Y:S01]  /*0540*/  IMAD.X R27, RZ, RZ, R11, P0 ;  /* 0x000000ffff1b7224 */ /* 0x000fe200000e060b */
[----:B------:R-:W-:Y:S01]  /*0550*/  LOP3.LUT R13, R5, 0x1c, RZ, 0xfc, !PT ;  /* 0x0000001c050d7812 */ /* 0x000fe200078efcff */
[----:B---3--:R-:W5:Y:S04]  /*0560*/  LDG.E.U8 R10, desc[UR16][R6.64] ;  /* 0x00000010060a7981 */ /* 0x008f68000c1e1100 */
[----:B------:R2:W5:Y:S01]  /*0570*/  LDG.E.U8 R12, desc[UR16][R6.64+0x20] ;  /* 0x00002010060c7981 */ /* 0x000562000c1e1100 */
[----:B------:R-:W-:-:S03]  /*0580*/  LEA R11, P0, R41, R2, 0x6 ;  /* 0x00000002290b7211 */ /* 0x000fc600078030ff */
[----:B------:R-:W5:Y:S04]  /*0590*/  LDG.E.U8 R18, desc[UR16][R24.64] ;  /* 0x0000001018127981 */ /* 0x000f68000c1e1100 */
[----:B------:R3:W5:Y:S01]  /*05a0*/  LDG.E.U8 R20, desc[UR16][R24.64+0x20] ;  /* 0x0000201018147981 */ /* 0x000762000c1e1100 */
[----:B--2---:R-:W-:Y:S02]  /*05b0*/  IADD3 R6, P4, PT, R30, R17, RZ ;  /* 0x000000111e067210 */ /* 0x004fe40007f9e0ff */
[----:B------:R-:W-:Y:S01]  /*05c0*/  LEA R7, P2, R19, R2, 0x6 ;  /* 0x0000000213077211 */ /* 0x000fe200078430ff */
[----:B------:R-:W5:Y:S01]  /*05d0*/  LDG.E.U8 R14, desc[UR16][R8.64] ;  /* 0x00000010080e7981 */ /* 0x000f62000c1e1100 */
[----:B------:R-:W-:-:S03]  /*05e0*/  LEA.HI.X R17, R51, R3, RZ, 0x6, P5 ;  /* 0x0000000333117211 */ /* 0x000fc600028f34ff */
[----:B------:R2:W5:Y:S01]  /*05f0*/  LDG.E.U8 R16, desc[UR16][R8.64+0x20] ;  /* 0x0000201008107981 */ /* 0x000562000c1e1100 */
[C---:B---3--:R-:W-:Y:S01]  /*0600*/  IADD3 R24, P5, PT, R30.reuse, R7, RZ ;  /* 0x000000071e187210 */ /* 0x048fe20007fbe0ff */
[----:B------:R-:W-:Y:S01]  /*0610*/  IMAD.X R7, RZ, RZ, R17, P4 ;  /* 0x000000ffff077224 */ /* 0x000fe200020e0611 */
[-C--:B------:R-:W-:Y:S01]  /*0620*/  LEA.HI.X R23, R41, R3.reuse, RZ, 0x6, P0 ;  /* 0x0000000329177211 */ /* 0x080fe200000f34ff */
[----:B------:R-:W5:Y:S01]  /*0630*/  LDG.E.U8 R22, desc[UR16][R26.64] ;  /* 0x000000101a167981 */ /* 0x000f62000c1e1100 */
[----:B------:R-:W-:Y:S02]  /*0640*/  LEA.HI.X R17, R19, R3, RZ, 0x6, P2 ;  /* 0x0000000313117211 */ /* 0x000fe400010f34ff */
[----:B------:R-:W-:Y:S01]  /*0650*/  LOP3.LUT R49, R5, 0x20, RZ, 0xfc, !PT ;  /* 0x0000002005317812 */ /* 0x000fe200078efcff */
[----:B------:R3:W5:Y:S01]  /*0660*/  LDG.E.U8 R34, desc[UR16][R26.64+0x20] ;  /* 0x000020101a227981 */ /* 0x000762000c1e1100 */
[CC--:B--2---:R-:W-:Y:S02]  /*0670*/  LEA R9, P3, R13.reuse, R2.reuse, 0x6 ;  /* 0x000000020d097211 */ /* 0x0c4fe400078630ff */
[C---:B------:R-:W-:Y:S01]  /*0680*/  IADD3 R8, P6, PT, R30.reuse, R11, RZ ;  /* 0x0000000b1e087210 */ /* 0x040fe20007fde0ff */
[----:B------:R-:W5:Y:S01]  /*0690*/  LDG.E.U8 R38, desc[UR16][R6.64] ;  /* 0x0000001006267981 */ /* 0x000f62000c1e1100 */
[----:B------:R-:W-:Y:S01]  /*06a0*/  LEA.HI.X R11, R13, R3, RZ, 0x6, P3 ;  /* 0x000000030d0b7211 */ /* 0x000fe200018f34ff */
[----:B------:R-:W-:Y:S01]  /*06b0*/  IMAD.X R25, RZ, RZ, R17, P5 ;  /* 0x000000ffff197224 */ /* 0x000fe200028e0611 */
[----:B------:R-:W-:Y:S01]  /*06c0*/  LOP3.LUT R31, R5, 0x24, RZ, 0xfc, !PT ;  /* 0x00000024051f7812 */ /* 0x000fe200078efcff */
[----:B------:R2:W5:Y:S01]  /*06d0*/  LDG.E.U8 R40, desc[UR16][R6.64+0x20] ;  /* 0x0000201006287981 */ /* 0x000562000c1e1100 */
[----:B---3--:R-:W-:Y:S01]  /*06e0*/  IADD3 R26, P0, PT, R30, R9, RZ ;  /* 0x000000091e1a7210 */ /* 0x008fe20007f1e0ff */
[----:B------:R-:W-:Y:S01]  /*06f0*/  IMAD.X R9, RZ, RZ, R23, P6 ;  /* 0x000000ffff097224 */ /* 0x000fe200030e0617 */
[-C--:B------:R-:W-:Y:S01]  /*0700*/  LEA R29, P5, R49, R2.reuse, 0x6 ;  /* 0x00000002311d7211 */ /* 0x080fe200078a30ff */
[----:B------:R-:W5:Y:S01]  /*0710*/  LDG.E.U8 R46, desc[UR16][R24.64] ;  /* 0x00000010182e7981 */ /* 0x000f62000c1e1100 */
[C---:B------:R-:W-:Y:S01]  /*0720*/  LOP3.LUT R17, R5.reuse, 0x28, RZ, 0xfc, !PT ;  /* 0x0000002805117812 */ /* 0x040fe200078efcff */
[----:B------:R-:W-:Y:S01]  /*0730*/  IMAD.X R27, RZ, RZ, R11, P0 ;  /* 0x000000ffff1b7224 */ /* 0x000fe200000e060b */
[----:B------:R-:W-:Y:S01]  /*0740*/  LOP3.LUT R11, R5, 0x2c, RZ, 0xfc, !PT ;  /* 0x0000002c050b7812 */ /* 0x000fe200078efcff */
[----:B------:R-:W5:Y:S01]  /*0750*/  LDG.E.U8 R42, desc[UR16][R8.64] ;  /* 0x00000010082a7981 */ /* 0x000f62000c1e1100 */
[----:B------:R-:W-:-:S03]  /*0760*/  LEA R23, P0, R31, R2, 0x6 ;  /* 0x000000021f177211 */ /* 0x000fc600078030ff */
[----:B------:R3:W5:Y:S01]  /*0770*/  LDG.E.U8 R44, desc[UR16][R8.64+0x20] ;  /* 0x00002010082c7981 */ /* 0x000762000c1e1100 */
[----:B--2---:R-:W-:-:S03]  /*0780*/  LEA R7, P2, R17, R2, 0x6 ;  /* 0x0000000211077211 */ /* 0x004fc600078430ff */
[----:B------:R2:W5:Y:S04]  /*0790*/  LDG.E.U8 R48, desc[UR16][R24.64+0x20] ;  /* 0x0000201018307981 */ /* 0x000568000c1e1100 */
[----:B------:R-:W5:Y:S01]  /*07a0*/  LDG.E.U8 R50, desc[UR16][R26.64] ;  /* 0x000000101a327981 */ /* 0x000f62000c1e1100 */
[----:B---3--:R-:W-:-:S03]  /*07b0*/  LEA.HI.X R8, R49, R3, RZ, 0x6, P5 ;  /* 0x0000000331087211 */ /* 0x008fc600028f34ff */
[----:B------:R3:W5:Y:S01]  /*07c0*/  LDG.E.U8 R52, desc[UR16][R26.64+0x20] ;  /* 0x000020101a347981 */ /* 0x000762000c1e1100 */
[C---:B--2---:R-:W-:Y:S02]  /*07d0*/  IADD3 R24, P4, PT, R30.reuse, R29, RZ ;  /* 0x0000001d1e187210 */ /* 0x044fe40007f9e0ff */
[----:B------:R-:W-:Y:S02]  /*07e0*/  LEA R9, P3, R11, R2, 0x6 ;  /* 0x000000020b097211 */ /* 0x000fe400078630ff */
[C---:B------:R-:W-:Y:S01]  /*07f0*/  IADD3 R6, P5, PT, R30.reuse, R7, RZ ;  /* 0x000000071e067210 */ /* 0x040fe20007fbe0ff */
[----:B------:R-:W-:Y:S01]  /*0800*/  IMAD.X R25, RZ, RZ, R8, P4 ;  /* 0x000000ffff197224 */ /* 0x000fe200020e0608 */
[C---:B---3--:R-:W-:Y:S02]  /*0810*/  IADD3 R26, P6, PT, R30.reuse, R23, RZ ;  /* 0x000000171e1a7210 */ /* 0x048fe40007fde0ff */
[----:B------:R-:W-:Y:S02]  /*0820*/  LEA.HI.X R23, R31, R3, RZ, 0x6, P0 ;  /* 0x000000031f177211 */ /* 0x000fe400000f34ff */
[----:B------:R-:W5:Y:S01]  /*0830*/  LDG.E.U8 R56, desc[UR16][R24.64] ;  /* 0x0000001018387981 */ /* 0x000f62000c1e1100 */
[----:B------:R-:W-:-:S02]  /*0840*/  IADD3 R8, P0, PT, R30, R9, RZ ;  /* 0x000000091e087210 */ /* 0x000fc40007f1e0ff */
[-C--:B------:R-:W-:Y:S01]  /*0850*/  LEA.HI.X R7, R17, R3.reuse, RZ, 0x6, P2 ;  /* 0x0000000311077211 */ /* 0x080fe200010f34ff */
[----:B------:R2:W5:Y:S01]  /*0860*/  LDG.E.U8 R58, desc[UR16][R24.64+0x20] ;  /* 0x00002010183a7981 */ /* 0x000562000c1e1100 */
[----:B------:R-:W-:Y:S01]  /*0870*/  LEA.HI.X R9, R11, R3, RZ, 0x6, P3 ;  /* 0x000000030b097211 */ /* 0x000fe200018f34ff */
[----:B------:R-:W-:Y:S01]  /*0880*/  IMAD.X R27, RZ, RZ, R23, P6 ;  /* 0x000000ffff1b7224 */ /* 0x000fe200030e0617 */
[C---:B------:R-:W-:Y:S02]  /*0890*/  LOP3.LUT R47, R5.reuse, 0x30, RZ, 0xfc, !PT ;  /* 0x00000030052f7812 */ /* 0x040fe400078efcff */
[C---:B------:R-:W-:Y:S01]  /*08a0*/  LOP3.LUT R45, R5.reuse, 0x34, RZ, 0xfc, !PT ;  /* 0x00000034052d7812 */ /* 0x040fe200078efcff */
[----:B------:R-:W-:Y:S01]  /*08b0*/  IMAD.X R7, RZ, RZ, R7, P5 ;  /* 0x000000ffff077224 */ /* 0x000fe200028e0607 */
[C---:B------:R-:W-:Y:S01]  /*08c0*/  LOP3.LUT R23, R5.reuse, 0x38, RZ, 0xfc, !PT ;  /* 0x0000003805177812 */ /* 0x040fe200078efcff */
[----:B------:R-:W-:Y:S01]  /*08d0*/  IMAD.X R9, RZ, RZ, R9, P0 ;  /* 0x000000ffff097224 */ /* 0x000fe200000e0609 */
[----:B------:R-:W-:Y:S01]  /*08e0*/  LOP3.LUT R5, R5, 0x3c, RZ, 0xfc, !PT ;  /* 0x0000003c05057812 */ /* 0x000fe200078efcff */
[----:B------:R-:W5:Y:S01]  /*08f0*/  LDG.E.U8 R60, desc[UR16][R26.64] ;  /* 0x000000101a3c7981 */ /* 0x000f62000c1e1100 */
[----:B------:R-:W-:-:S02]  /*0900*/  LEA R33, P0, R47, R2, 0x6 ;  /* 0x000000022f217211 */ /* 0x000fc400078030ff */
[-C--:B--2---:R-:W-:Y:S01]  /*0910*/  LEA R25, P2, R45, R2.reuse, 0x6 ;  /* 0x000000022d197211 */ /* 0x084fe200078430ff */
[----:B------:R2:W5:Y:S01]  /*0920*/  LDG.E.U8 R62, desc[UR16][R26.64+0x20] ;  /* 0x000020101a3e7981 */ /* 0x000562000c1e1100 */
[----:B------:R-:W-:-:S03]  /*0930*/  LEA R29, P3, R23, R2, 0x6 ;  /* 0x00000002171d7211 */ /* 0x000fc600078630ff */
[----:B------:R-:W5:Y:S01]  /*0940*/  LDG.E.U8 R64, desc[UR16][R6.64] ;  /* 0x0000001006407981 */ /* 0x000f62000c1e1100 */
[----:B------:R-:W-:-:S03]  /*0950*/  IADD3 R24, P5, PT, R30, R33, RZ ;  /* 0x000000211e187210 */ /* 0x000fc60007fbe0ff */
[----:B------:R3:W5:Y:S01]  /*0960*/  LDG.E.U8 R66, desc[UR16][R6.64+0x20] ;  /* 0x0000201006427981 */ /* 0x000762000c1e1100 */
[----:B--2---:R-:W-:Y:S02]  /*0970*/  LEA R27, P4, R5, R2, 0x6 ;  /* 0x00000002051b7211 */ /* 0x004fe400078830ff */
[----:B------:R-:W-:Y:S01]  /*0980*/  LEA.HI.X R2, R47, R3, RZ, 0x6, P0 ;  /* 0x000000032f027211 */ /* 0x000fe200000f34ff */
[----:B------:R-:W5:Y:S01]  /*0990*/  LDG.E.U8 R68, desc[UR16][R8.64] ;  /* 0x0000001008447981 */ /* 0x000f62000c1e1100 */
[----:B------:R-:W-:-:S03]  /*09a0*/  IADD3 R26, P0, PT, R30, R25, RZ ;  /* 0x000000191e1a7210 */ /* 0x000fc60007f1e0ff */
[----:B------:R2:W5:Y:S01]  /*09b0*/  LDG.E.U8 R70, desc[UR16][R8.64+0x20] ;  /* 0x0000201008467981 */ /* 0x000562000c1e1100 */
[-C--:B---3--:R-:W-:Y:S02]  /*09c0*/  LEA.HI.X R7, R45, R3.reuse, RZ, 0x6, P2 ;  /* 0x000000032d077211 */ /* 0x088fe400010f34ff */
[----:B------:R-:W-:Y:S02]  /*09d0*/  LEA.HI.X R6, R23, R3, RZ, 0x6, P3 ;  /* 0x0000000317067211 */ /* 0x000fe400018f34ff */
[C---:B------:R-:W-:Y:S02]  /*09e0*/  IADD3 R28, P2, PT, R30.reuse, R29, RZ ;  /* 0x0000001d1e1c7210 */ /* 0x040fe40007f5e0ff */
[----:B------:R-:W-:Y:S02]  /*09f0*/  LEA.HI.X R3, R5, R3, RZ, 0x6, P4 ;  /* 0x0000000305037211 */ /* 0x000fe400020f34ff */
[----:B--2---:R-:W-:Y:S01]  /*0a00*/  IADD3 R8, P3, PT, R30, R27, RZ ;  /* 0x0000001b1e087210 */ /* 0x004fe20007f7e0ff */
[----:B------:R-:W-:-:S02]  /*0a10*/  IMAD.X R25, RZ, RZ, R2, P5 ;  /* 0x000000ffff197224 */ /* 0x000fc400028e0602 */
[----:B------:R-:W-:Y:S02]  /*0a20*/  IMAD.X R27, RZ, RZ, R7, P0 ;  /* 0x000000ffff1b7224 */ /* 0x000fe400000e0607 */
[----:B------:R-:W-:Y:S01]  /*0a30*/  IMAD.X R29, RZ, RZ, R6, P2 ;  /* 0x000000ffff1d7224 */ /* 0x000fe200010e0606 */
[----:B------:R-:W5:Y:S01]  /*0a40*/  LDG.E.U8 R72, desc[UR16][R24.64] ;  /* 0x0000001018487981 */ /* 0x000f62000c1e1100 */
[----:B------:R-:W-:Y:S01]  /*0a50*/  IMAD.X R9, RZ, RZ, R3, P3 ;  /* 0x000000ffff097224 */ /* 0x000fe200018e0603 */
[----:B------:R-:W2:Y:S01]  /*0a60*/  LDC.64 R6, c[0x0][0x388] ;  /* 0x0000e200ff067b82 */ /* 0x000ea20000000a00 */
[----:B------:R-:W-:Y:S01]  /*0a70*/  SHF.R.S32.HI R3, RZ, 0x6, R0 ;  /* 0x00000006ff037819 */ /* 0x000fe20000011400 */
[----:B------:R3:W5:Y:S04]  /*0a80*/  LDG.E.U8 R74, desc[UR16][R24.64+0x20] ;  /* 0x00002010184a7981 */ /* 0x000768000c1e1100 */
[----:B------:R4:W5:Y:S04]  /*0a90*/  LDG.E.U8 R76, desc[UR16][R26.64] ;  /* 0x000000101a4c7981 */ /* 0x000968000c1e1100 */
[----:B------:R4:W5:Y:S01]  /*0aa0*/  LDG.E.U8 R78, desc[UR16][R26.64+0x20] ;  /* 0x000020101a4e7981 */ /* 0x000962000c1e1100 */
[----:B---3--:R-:W-:Y:S01]  /*0ab0*/  SGXT R24, R3, 0x1 ;  /* 0x000000010318781a */ /* 0x008fe20000000200 */
[----:B------:R-:W-:-:S02]  /*0ac0*/  IMAD.SHL.U32 R3, R0, 0x2, RZ ;  /* 0x0000000200037824 */ /* 0x000fc400078e00ff */
[----:B------:R4:W5:Y:S01]  /*0ad0*/  LDG.E.U8 R2, desc[UR16][R28.64] ;  /* 0x000000101c027981 */ /* 0x000962000c1e1100 */
[----:B------:R-:W-:Y:S02]  /*0ae0*/  LOP3.LUT R25, R24, 0x90, RZ, 0xc0, !PT ;  /* 0x0000009018197812 */ /* 0x000fe400078ec0ff */
[----:B------:R-:W-:Y:S01]  /*0af0*/  LOP3.LUT R3, R3, 0x40, RZ, 0xc0, !PT ;  /* 0x0000004003037812 */ /* 0x000fe200078ec0ff */
[----:B------:R4:W5:Y:S01]  /*0b00*/  LDG.E.U8 R32, desc[UR16][R28.64+0x20] ;  /* 0x000020101c207981 */ /* 0x000962000c1e1100 */
[----:B------:R-:W-:-:S03]  /*0b10*/  LOP3.LUT R24, R25, 0x1f, R0, 0x78, !PT ;  /* 0x0000001f19187812 */ /* 0x000fc600078e7800 */
[----:B------:R4:W5:Y:S01]  /*0b20*/  LDG.E.U8 R33, desc[UR16][R8.64] ;  /* 0x0000001008217981 */ /* 0x000962000c1e1100 */
[----:B------:R-:W-:-:S03]  /*0b30*/  IADD3 R37, PT, PT, R24, UR14, R3 ;  /* 0x0000000e18257c10 */ /* 0x000fc6000fffe003 */
[----:B------:R4:W5:Y:S01]  /*0b40*/  LDG.E.U8 R36, desc[UR16][R8.64+0x20] ;  /* 0x0000201008247981 */ /* 0x000962000c1e1100 */
[----:B-1----:R-:W-:Y:S05]  /*0b50*/  @P1 BRA `(.L_x_5) ;  /* 0x0000000000181947 */ /* 0x002fea0003800000 */
[----:B------:R-:W-:Y:S01]  /*0b60*/  ELECT P0, URZ, PT ;  /* 0x0000000000ff782f */ /* 0x000fe20003800000 */
[----:B------:R-:W-:Y:S01]  /*0b70*/  IMAD.MOV.U32 R3, RZ, RZ, 0x1 ;  /* 0x00000001ff037424 */ /* 0x000fe200078e00ff */
[----:B------:R-:W-:Y:S01]  /*0b80*/  UMOV UR4, 0x40 ;  /* 0x0000004000047882 */ /* 0x000fe20000000000 */
[----:B------:R-:W-:Y:S01]  /*0b90*/  UVIRTCOUNT.DEALLOC.SMPOOL 0x80 ;  /* 0x000000800000784c */ /* 0x000fe20000000000 */
[----:B------:R-:W-:-:S09]  /*0ba0*/  ULEA UR4, UR13, UR4, 0x18 ;  /* 0x000000040d047291 */ /* 0x000fd2000f8ec0ff */
[----:B------:R1:W-:Y:S03]  /*0bb0*/  @P0 STS.U8 [UR4], R3 ;  /* 0x00000003ff000988 */ /* 0x0003e60008000004 */
.L_x_5:
[----:B----4-:R-:W3:Y:S01]  /*0bc0*/  LDC.64 R8, c[0x0][0x388] ;  /* 0x0000e200ff087b82 */ /* 0x010ee20000000a00 */
[----:B-1----:R-:W-:Y:S01]  /*0bd0*/  IMAD.SHL.U32 R3, R4, 0x4, RZ ;  /* 0x0000000404037824 */ /* 0x002fe200078e00ff */
[----:B-----5:R-:W-:Y:S04]  /*0be0*/  STS.U8 [R37+0x2120], R14 ;  /* 0x0021200e25007388 */ /* 0x020fe80000000000 */
[----:B--2---:R-:W-:Y:S01]  /*0bf0*/  IADD3 R54, P0, P2, R30, R6, R3 ;  /* 0x000000061e367210 */ /* 0x004fe20007a1e003 */
[----:B------:R1:W-:Y:S03]  /*0c00*/  STS.U8 [R37+0x2220], R20 ;  /* 0x0022201425007388 */ /* 0x0003e60000000000 */
[----:B------:R-:W-:Y:S01]  /*0c10*/  IADD3.X R55, PT, PT, RZ, R7, RZ, P0, P2 ;  /* 0x00000007ff377210 */ /* 0x000fe200007e44ff */
[----:B------:R2:W-:Y:S04]  /*0c20*/  STS.U8 [R37+0x2420], R40 ;  /* 0x0024202825007388 */ /* 0x0005e80000000000 */
[----:B------:R4:W-:Y:S04]  /*0c30*/  STS.U8 [R37+0x2200], R18 ;  /* 0x0022001225007388 */ /* 0x0009e80000000000 */
[----:B------:R-:W-:Y:S04]  /*0c40*/  STS.U8 [R37+0x2300], R34 ;  /* 0x0023002225007388 */ /* 0x000fe80000000000 */
[----:B------:R-:W-:Y:S01]  /*0c50*/  STS.U8 [R37+0x2400], R38 ;  /* 0x0024002625007388 */ /* 0x000fe20000000000 */
[----:B---3--:R-:W-:-:S03]  /*0c60*/  IMAD.WIDE.U32 R6, R43, 0x80, R8 ;  /* 0x000000802b067825 */ /* 0x008fc600078e0008 */
[----:B------:R3:W-:Y:S01]  /*0c70*/  STS.U8 [R37+0x2520], R42 ;  /* 0x0025202a25007388 */ /* 0x0007e20000000000 */
[----:B-1----:R-:W-:-:S03]  /*0c80*/  IMAD.WIDE.U32 R20, R21, 0x80, R8 ;  /* 0x0000008015147825 */ /* 0x002fc600078e0008 */
[----:B------:R1:W-:Y:S01]  /*0c90*/  STS.U8 [R37+0x2800], R56 ;  /* 0x0028003825007388 */ /* 0x0003e20000000000 */
[--C-:B------:R-:W-:Y:S01]  /*0ca0*/  IMAD.WIDE.U32 R14, R15, 0x80, R8.reuse ;  /* 0x000000800f0e7825 */ /* 0x100fe200078e0008 */
[C---:B--2---:R-:W-:Y:S02]  /*0cb0*/  IADD3 R40, P0, PT, R30.reuse, R6, RZ ;  /* 0x000000061e287210 */ /* 0x044fe40007f1e0ff */
[C---:B------:R-:W-:Y:S01]  /*0cc0*/  IADD3 R6, P2, PT, R30.reuse, R20, RZ ;  /* 0x000000141e067210 */ /* 0x040fe20007f5e0ff */
[--C-:B------:R-:W-:Y:S01]  /*0cd0*/  IMAD.WIDE.U32 R24, R51, 0x80, R8.reuse ;  /* 0x0000008033187825 */ /* 0x100fe200078e0008 */
[----:B------:R-:W-:Y:S01]  /*0ce0*/  IADD3 R4, P3, PT, R30, R14, RZ ;  /* 0x0000000e1e047210 */ /* 0x000fe20007f7e0ff */
[----:B------:R-:W-:Y:S02]  /*0cf0*/  STS.U8 [R37+0x2500], R44 ;  /* 0x0025002c25007388 */ /* 0x000fe40000000000 */
[--C-:B------:R-:W-:Y:S02]  /*0d00*/  IMAD.WIDE.U32 R26, R41, 0x80, R8.reuse ;  /* 0x00000080291a7825 */ /* 0x100fe400078e0008 */
[----:B------:R-:W-:Y:S02]  /*0d10*/  STS.U8 [R37+0x2600], R46 ;  /* 0x0026002e25007388 */ /* 0x000fe40000000000 */
[----:B----4-:R-:W-:-:S02]  /*0d20*/  IMAD.WIDE.U32 R18, R19, 0x80, R8 ;  /* 0x0000008013127825 */ /* 0x010fc400078e0008 */
[----:B------:R2:W-:Y:S02]  /*0d30*/  STS.U8 [R37+0x2620], R48 ;  /* 0x0026203025007388 */ /* 0x0005e40000000000 */
[--C-:B------:R-:W-:Y:S02]  /*0d40*/  IMAD.WIDE.U32 R28, R13, 0x80, R8.reuse ;  /* 0x000000800d1c7825 */ /* 0x100fe400078e0008 */
[----:B------:R4:W-:Y:S02]  /*0d50*/  STS.U8 [R37+0x2720], R50 ;  /* 0x0027203225007388 */ /* 0x0009e40000000000 */
[--C-:B---3--:R-:W-:Y:S02]  /*0d60*/  IMAD.WIDE.U32 R42, R49, 0x80, R8.reuse ;  /* 0x00000080312a7825 */ /* 0x108fe400078e0008 */
[----:B------:R3:W-:Y:S02]  /*0d70*/  STS.U8 [R37+0x2700], R52 ;  /* 0x0027003425007388 */ /* 0x0007e40000000000 */
[----:B-1----:R-:W-:-:S02]  /*0d80*/  IMAD.WIDE.U32 R56, R5, 0x80, R8 ;  /* 0x0000008005387825 */ /* 0x002fc400078e0008 */
[----:B------:R-:W3:Y:S02]  /*0d90*/  LDG.E.U8 R35, desc[UR16][R54.64] ;  /* 0x0000001036237981 */ /* 0x000ee4000c1e1100 */
[----:B------:R-:W-:Y:S02]  /*0da0*/  IMAD.X R41, RZ, RZ, R7, P0 ;  /* 0x000000ffff297224 */ /* 0x000fe400000e0607 */
[----:B------:R-:W3:Y:S01]  /*0db0*/  LDG.E.U8 R34, desc[UR16][R54.64+0x40] ;  /* 0x0000401036227981 */ /* 0x000ee2000c1e1100 */
[----:B--2---:R-:W-:-:S03]  /*0dc0*/  IMAD.WIDE.U32 R48, R31, 0x80, R8 ;  /* 0x000000801f307825 */ /* 0x004fc600078e0008 */
[----:B------:R-:W2:Y:S01]  /*0dd0*/  LDG.E.U8 R39, desc[UR16][R54.64+0x20] ;  /* 0x0000201036277981 */ /* 0x000ea2000c1e1100 */
[----:B----4-:R-:W-:-:S03]  /*0de0*/  IMAD.WIDE.U32 R50, R17, 0x80, R8 ;  /* 0x0000008011327825 */ /* 0x010fc600078e0008 */
[----:B------:R1:W4:Y:S01]  /*0df0*/  LDG.E.U8 R38, desc[UR16][R54.64+0x60] ;  /* 0x0000601036267981 */ /* 0x000322000c1e1100 */
[--C-:B---3--:R-:W-:Y:S01]  /*0e00*/  IMAD.WIDE.U32 R52, R11, 0x80, R8.reuse ;  /* 0x000000800b347825 */ /* 0x108fe200078e0008 */
[----:B------:R-:W-:Y:S02]  /*0e10*/  IADD3 R14, P4, PT, R30, R28, RZ ;  /* 0x0000001c1e0e7210 */ /* 0x000fe40007f9e0ff */
[----:B------:R3:W-:Y:S01]  /*0e20*/  STS.U8 [R37+0x2000], R10 ;  /* 0x0020000a25007388 */ /* 0x0007e20000000000 */
[----:B------:R-:W-:-:S03]  /*0e30*/  IMAD.WIDE.U32 R46, R47, 0x80, R8 ;  /* 0x000000802f2e7825 */ /* 0x000fc600078e0008 */
[----:B------:R0:W-:Y:S01]  /*0e40*/  STS.U8 [R37+0x2020], R12 ;  /* 0x0020200c25007388 */ /* 0x0001e20000000000 */
[----:B------:R-:W-:-:S03]  /*0e50*/  IMAD.WIDE.U32 R44, R45, 0x80, R8 ;  /* 0x000000802d2c7825 */ /* 0x000fc600078e0008 */
[----:B------:R3:W-:Y:S01]  /*0e60*/  STS.U8 [R37+0x2100], R16 ;  /* 0x0021001025007388 */ /* 0x0007e20000000000 */
[----:B-1----:R-:W-:Y:S01]  /*0e70*/  IMAD.WIDE.U32 R54, R23, 0x80, R8 ;  /* 0x0000008017367825 */ /* 0x002fe200078e0008 */
[C---:B------:R-:W-:Y:S02]  /*0e80*/  IADD3 R8, P0, PT, R30.reuse, R24, RZ ;  /* 0x000000181e087210 */ /* 0x040fe40007f1e0ff */
[----:B------:R1:W-:Y:S01]  /*0e90*/  STS.U8 [R37+0x2320], R22 ;  /* 0x0023201625007388 */ /* 0x0003e20000000000 */
[----:B------:R-:W-:Y:S01]  /*0ea0*/  IMAD.X R7, RZ, RZ, R21, P2 ;  /* 0x000000ffff077224 */ /* 0x000fe200010e0615 */
[C---:B---3--:R-:W-:Y:S01]  /*0eb0*/  IADD3 R10, P2, PT, R30.reuse, R26, RZ ;  /* 0x0000001a1e0a7210 */ /* 0x048fe20007f5e0ff */
[----:B------:R-:W-:Y:S01]  /*0ec0*/  IMAD.X R5, RZ, RZ, R15, P3 ;  /* 0x000000ffff057224 */ /* 0x000fe200018e060f */
[C---:B0-----:R-:W-:Y:S01]  /*0ed0*/  IADD3 R12, P3, PT, R30.reuse, R18, RZ ;  /* 0x000000121e0c7210 */ /* 0x041fe20007f7e0ff */
[----:B------:R-:W-:Y:S01]  /*0ee0*/  IMAD.X R9, RZ, RZ, R25, P0 ;  /* 0x000000ffff097224 */ /* 0x000fe200000e0619 */
[C---:B------:R-:W-:Y:S01]  /*0ef0*/  IADD3 R16, P0, PT, R30.reuse, R42, RZ ;  /* 0x0000002a1e107210 */ /* 0x040fe20007f1e0ff */
[----:B------:R-:W-:Y:S01]  /*0f00*/  IMAD.X R11, RZ, RZ, R27, P2 ;  /* 0x000000ffff0b7224 */ /* 0x000fe200010e061b */
[C---:B------:R-:W-:Y:S01]  /*0f10*/  IADD3 R18, P2, PT, R30.reuse, R48, RZ ;  /* 0x000000301e127210 */ /* 0x040fe20007f5e0ff */
[----:B------:R-:W-:Y:S01]  /*0f20*/  IMAD.X R13, RZ, RZ, R19, P3 ;  /* 0x000000ffff0d7224 */ /* 0x000fe200018e0613 */
[C---:B------:R-:W-:Y:S01]  /*0f30*/  IADD3 R20, P3, PT, R30.reuse, R50, RZ ;  /* 0x000000321e147210 */ /* 0x040fe20007f7e0ff */
[----:B------:R-:W-:Y:S01]  /*0f40*/  IMAD.X R15, RZ, RZ, R29, P4 ;  /* 0x000000ffff0f7224 */ /* 0x000fe200020e061d */
[C---:B-1----:R-:W-:Y:S01]  /*0f50*/  IADD3 R22, P4, PT, R30.reuse, R52, RZ ;  /* 0x000000341e167210 */ /* 0x042fe20007f9e0ff */
[----:B------:R-:W-:Y:S01]  /*0f60*/  IMAD.X R17, RZ, RZ, R43, P0 ;  /* 0x000000ffff117224 */ /* 0x000fe200000e062b */
[C---:B------:R-:W-:Y:S01]  /*0f70*/  IADD3 R24, P0, PT, R30.reuse, R46, RZ ;  /* 0x0000002e1e187210 */ /* 0x040fe20007f1e0ff */
[----:B------:R-:W-:Y:S01]  /*0f80*/  IMAD.X R19, RZ, RZ, R49, P2 ;  /* 0x000000ffff137224 */ /* 0x000fe200010e0631 */
[C---:B------:R-:W-:Y:S01]  /*0f90*/  IADD3 R26, P2, PT, R30.reuse, R44, RZ ;  /* 0x0000002c1e1a7210 */ /* 0x040fe20007f5e0ff */
[----:B------:R-:W-:Y:S01]  /*0fa0*/  IMAD.X R21, RZ, RZ, R51, P3 ;  /* 0x000000ffff157224 */ /* 0x000fe200018e0633 */
[C---:B------:R-:W-:Y:S01]  /*0fb0*/  IADD3 R28, P3, PT, R30.reuse, R54, RZ ;  /* 0x000000361e1c7210 */ /* 0x040fe20007f7e0ff */
[----:B------:R-:W-:Y:S01]  /*0fc0*/  IMAD.X R23, RZ, RZ, R53, P4 ;  /* 0x000000ffff177224 */ /* 0x000fe200020e0635 */
[----:B------:R-:W-:Y:S01]  /*0fd0*/  IADD3 R30, P4, PT, R30, R56, RZ ;  /* 0x000000381e1e7210 */ /* 0x000fe20007f9e0ff */
[----:B------:R-:W-:Y:S01]  /*0fe0*/  IMAD.X R25, RZ, RZ, R47, P0 ;  /* 0x000000ffff197224 */ /* 0x000fe200000e062f */
[----:B------:R-:W-:Y:S01]  /*0ff0*/  STS.U8 [R37+0x2c00], R72 ;  /* 0x002c004825007388 */ /* 0x000fe20000000000 */
[----:B------:R-:W-:-:S02]  /*1000*/  IMAD.X R27, RZ, RZ, R45, P2 ;  /* 0x000000ffff1b7224 */ /* 0x000fc400010e062d */
[----:B------:R-:W-:Y:S01]  /*1010*/  IMAD.X R29, RZ, RZ, R55, P3 ;  /* 0x000000ffff1d7224 */ /* 0x000fe200018e0637 */
[----:B------:R0:W-:Y:S01]  /*1020*/  STS.U8 [R37+0x2c20], R74 ;  /* 0x002c204a25007388 */ /* 0x0001e20000000000 */
[----:B------:R-:W-:-:S03]  /*1030*/  IMAD.X R31, RZ, RZ, R57, P4 ;  /* 0x000000ffff1f7224 */ /* 0x000fc600020e0639 */
[----:B------:R1:W-:Y:S04]  /*1040*/  STS.U8 [R37+0x2d20], R76 ;  /* 0x002d204c25007388 */ /* 0x0003e80000000000 */
[----:B------:R-:W3:Y:S04]  /*1050*/  LDG.E.U8 R44, desc[UR16][R40.64] ;  /* 0x00000010282c7981 */ /* 0x000ee8000c1e1100 */
[----:B------:R-:W2:Y:S04]  /*1060*/  LDG.E.U8 R43, desc[UR16][R40.64+0x40] ;  /* 0x00004010282b7981 */ /* 0x000ea8000c1e1100 */
[----:B------:R-:W2:Y:S04]  /*1070*/  LDG.E.U8 R42, desc[UR16][R40.64+0x20] ;  /* 0x00002010282a7981 */ /* 0x000ea8000c1e1100 */
[----:B------:R-:W2:Y:S04]  /*1080*/  LDG.E.U8 R45, desc[UR16][R40.64+0x60] ;  /* 0x00006010282d7981 */ /* 0x000ea8000c1e1100 */
[----:B------:R-:W-:Y:S04]  /*1090*/  STS.U8 [R37+0x2820], R58 ;  /* 0x0028203a25007388 */ /* 0x000fe80000000000 */
[----:B------:R-:W-:Y:S04]  /*10a0*/  STS.U8 [R37+0x2920], R60 ;  /* 0x0029203c25007388 */ /* 0x000fe80000000000 */
[----:B------:R-:W-:Y:S04]  /*10b0*/  STS.U8 [R37+0x2900], R62 ;  /* 0x0029003e25007388 */ /* 0x000fe80000000000 */
[----:B------:R-:W-:Y:S04]  /*10c0*/  STS.U8 [R37+0x2a00], R64 ;  /* 0x002a004025007388 */ /* 0x000fe80000000000 */
[----:B------:R-:W-:Y:S04]  /*10d0*/  STS.U8 [R37+0x2a20], R66 ;  /* 0x002a204225007388 */ /* 0x000fe80000000000 */
[----:B------:R0:W-:Y:S04]  /*10e0*/  STS.U8 [R37+0x2b00], R70 ;  /* 0x002b004625007388 */ /* 0x0001e80000000000 */
[----:B------:R1:W-:Y:S04]  /*10f0*/  STS.U8 [R37+0x2d00], R78 ;  /* 0x002d004e25007388 */ /* 0x0003e80000000000 */
[----:B------:R-:W4:Y:S04]  /*1100*/  LDG.E.U8 R75, desc[UR16][R6.64] ;  /* 0x00000010064b7981 */ /* 0x000f28000c1e1100 */
[----:B0-----:R-:W4:Y:S04]  /*1110*/  LDG.E.U8 R74, desc[UR16][R6.64+0x40] ;  /* 0x00004010064a7981 */ /* 0x001f28000c1e1100 */
[----:B------:R-:W4:Y:S04]  /*1120*/  LDG.E.U8 R73, desc[UR16][R4.64] ;  /* 0x0000001004497981 */ /* 0x000f28000c1e1100 */
[----:B------:R-:W4:Y:S04]  /*1130*/  LDG.E.U8 R72, desc[UR16][R4.64+0x40] ;  /* 0x0000401004487981 */ /* 0x000f28000c1e1100 */
[----:B------:R-:W4:Y:S04]  /*1140*/  LDG.E.U8 R41, desc[UR16][R6.64+0x20] ;  /* 0x0000201006297981 */ /* 0x000f28000c1e1100 */
[----:B------:R-:W4:Y:S04]  /*1150*/  LDG.E.U8 R77, desc[UR16][R6.64+0x60] ;  /* 0x00006010064d7981 */ /* 0x000f28000c1e1100 */
[----:B-1----:R-:W4:Y:S04]  /*1160*/  LDG.E.U8 R76, desc[UR16][R4.64+0x20] ;  /* 0x00002010044c7981 */ /* 0x002f28000c1e1100 */
[----:B------:R-:W4:Y:S04]  /*1170*/  LDG.E.U8 R79, desc[UR16][R4.64+0x60] ;  /* 0x00006010044f7981 */ /* 0x000f28000c1e1100 */
        /* <DEDUP_REMOVED lines=37> */
[----:B------:R0:W4:Y:S04]  /*13d0*/  LDG.E.U8 R9, desc[UR16][R20.64+0x60] ;  /* 0x0000601014097981 */ /* 0x000128000c1e1100 */
        /* <DEDUP_REMOVED lines=9> */
[----:B------:R-:W4:Y:S01]  /*1470*/  LDG.E.U8 R19, desc[UR16][R30.64+0x60] ;  /* 0x000060101e137981 */ /* 0x000f22000c1e1100 */
[----:B------:R-:W-:-:S02]  /*1480*/  LOP3.LUT P2, RZ, R0, 0x7f, RZ, 0xc0, !PT ;  /* 0x0000007f00ff7812 */ /* 0x000fc4000784c0ff */
[----:B------:R-:W-:Y:S01]  /*1490*/  LOP3.LUT R69, R0, 0x60, RZ, 0xc0, !PT ;  /* 0x0000006000457812 */ /* 0x000fe200078ec0ff */
[----:B------:R1:W-:Y:S01]  /*14a0*/  STS.U8 [R37+0x2b20], R68 ;  /* 0x002b204425007388 */ /* 0x0003e20000000000 */
[--C-:B0-----:R-:W-:Y:S01]  /*14b0*/  LOP3.LUT R21, R3, 0x1f, R0.reuse, 0xf8, !PT ;  /* 0x0000001f03157812 */ /* 0x101fe200078ef800 */
[----:B------:R-:W-:Y:S01]  /*14c0*/  UMOV UR4, 0x1 ;  /* 0x0000000100047882 */ /* 0x000fe20000000000 */
[----:B------:R-:W-:-:S07]  /*14d0*/  SHF.R.U32.HI R20, RZ, 0x5, R0 ;  /* 0x00000005ff147819 */ /* 0x000fce0000011600 */
[----:B------:R-:W-:Y:S01]  /*14e0*/  VOTEU.ALL UP0, P2 ;  /* 0x0000000000ff7886 */ /* 0x000fe20001000000 */
[----:B-1----:R-:W-:-:S04]  /*14f0*/  SHF.R.U32.HI R68, RZ, 0x1, R69 ;  /* 0x00000001ff447819 */ /* 0x002fc80000011645 */
[----:B------:R-:W-:-:S04]  /*1500*/  @!UP0 UIADD3 UR4, UPT, UPT, -UR4, 0x100000, URZ ;  /* 0x0010000004048890 */ /* 0x000fc8000fffe1ff */
[----:B------:R-:W-:Y:S02]  /*1510*/  @!UP0 USHF.L.U32 UR5, UR4, 0xb, URZ ;  /* 0x0000000b04058899 */ /* 0x000fe400080006ff */
[----:B------:R-:W-:Y:S01]  /*1520*/  @!UP0 USHF.L.U32 UR4, UR4, 0x1, URZ ;  /* 0x0000000104048899 */ /* 0x000fe200080006ff */
[----:B------:R-:W-:Y:S02]  /*1530*/  LOP3.LUT R21, R21, R68, RZ, 0x3c, !PT ;  /* 0x0000004415157212 */ /* 0x000fe400078e3cff */
[----:B------:R-:W-:Y:S02]  /*1540*/  R2UR UR12, R20 ;  /* 0x00000000140c72ca */ /* 0x000fe400000e0000 */
[----:B------:R-:W-:Y:S01]  /*1550*/  LOP3.LUT R20, R21, 0x20, RZ, 0x3c, !PT ;  /* 0x0000002015147812 */ /* 0x000fe200078e3cff */
[----:B------:R-:W-:Y:S01]  /*1560*/  VOTEU.ALL UP1, P2 ;  /* 0x0000000000ff7886 */ /* 0x000fe20001020000 */
[----:B------:R0:W-:Y:S04]  /*1570*/  STS.U8 [R37+0x2e00], R2 ;  /* 0x002e000225007388 */ /* 0x0001e80000000000 */
[----:B------:R1:W-:Y:S04]  /*1580*/  STS.U8 [R37+0x2e20], R32 ;  /* 0x002e202025007388 */ /* 0x0003e80000000000 */
[----:B------:R1:W-:Y:S04]  /*1590*/  STS.U8 [R37+0x2f20], R33 ;  /* 0x002f202125007388 */ /* 0x0003e80000000000 */
[----:B------:R1:W-:Y:S04]  /*15a0*/  STS.U8 [R37+0x2f00], R36 ;  /* 0x002f002425007388 */ /* 0x0003e80000000000 */
[----:B------:R1:W-:Y:S04]  /*15b0*/  STS.U8 [R21+UR14], R35 ;  /* 0x0000002315007988 */ /* 0x0003e8000800000e */
[----:B------:R1:W-:Y:S04]  /*15c0*/  STS.U8 [R21+UR14+0x40], R34 ;  /* 0x0000402215007988 */ /* 0x0003e8000800000e */
[----:B---3--:R1:W-:Y:S04]  /*15d0*/  STS.U8 [R21+UR14+0x240], R44 ;  /* 0x0002402c15007988 */ /* 0x0083e8000800000e */
[----:B--2---:R1:W-:Y:S01]  /*15e0*/  STS.U8 [R21+UR14+0x200], R43 ;  /* 0x0002002b15007988 */ /* 0x0043e2000800000e */
[----:B------:R-:W-:Y:S01]  /*15f0*/  UISETP.NE.U32.AND UP0, UPT, UR12, URZ, UPT ;  /* 0x000000ff0c00728c */ /* 0x000fe2000bf05070 */
[----:B------:R-:W-:-:S02]  /*1600*/  R2UR UR15, R59 ;  /* 0x000000003b0f72ca */ /* 0x000fc400000e0000 */
[----:B----4-:R1:W-:Y:S04]  /*1610*/  STS.U8 [R21+UR14+0x400], R75 ;  /* 0x0004004b15007988 */ /* 0x0103e8000800000e */
[----:B------:R1:W-:Y:S04]  /*1620*/  STS.U8 [R21+UR14+0x440], R74 ;  /* 0x0004404a15007988 */ /* 0x0003e8000800000e */
        /* <DEDUP_REMOVED lines=26> */
[----:B------:R1:W-:Y:S04]  /*17d0*/  STS.U8 [R20+UR14], R39 ;  /* 0x0000002714007988 */ /* 0x0003e8000800000e */
        /* <DEDUP_REMOVED lines=30> */
[----:B------:R1:W-:Y:S01]  /*19c0*/  STS.U8 [R20+UR14+0x1e00], R19 ;  /* 0x001e001314007988 */ /* 0x0003e2000800000e */
[----:B------:R2:W-:Y:S06]  /*19d0*/  MEMBAR.ALL.CTA ;  /* 0x0000000000007992 */ /* 0x0005ec0000008000 */
[----:B--2---:R-:W-:Y:S04]  /*19e0*/  FENCE.VIEW.ASYNC.S ;  /* 0x00000000000073c6 */ /* 0x004fe80000000000 */
[----:B------:R-:W2:Y:S02]  /*19f0*/  FENCE.VIEW.ASYNC.S ;  /* 0x00000000000073c6 */ /* 0x000ea40000000000 */
[----:B--2---:R1:W2:Y:S01]  /*1a00*/  @!UP1 SYNCS.EXCH.64 URZ, [UR14+0x3000], UR4 ;  /* 0x003000040eff95b2 */ /* 0x0042a20008000100 */
[----:B0-----:R-:W-:Y:S01]  /*1a10*/  LOP3.LUT R2, R0, 0x7f, RZ, 0xc0, !PT ;  /* 0x0000007f00027812 */ /* 0x001fe200078ec0ff */
[----:B--2---:R-:W-:Y:S06]  /*1a20*/  BAR.SYNC.DEFER_BLOCKING 0x0 ;  /* 0x0000000000007b1d */ /* 0x004fec0000010000 */
[----:B-1----:R-:W-:Y:S05]  /*1a30*/  BRA.U UP0, `(.L_x_6) ;  /* 0x0000000100587547 */ /* 0x002fea000b800000 */
[----:B------:R-:W-:Y:S02]  /*1a40*/  UIADD3 UR4, UPT, UPT, UR14, 0x2000, URZ ;  /* 0x000020000e047890 */ /* 0x000fe4000fffe0ff */
[----:B------:R-:W-:Y:S02]  /*1a50*/  USHF.R.U32.HI UR6, URZ, 0x4, UR14 ;  /* 0x00000004ff067899 */ /* 0x000fe4000801160e */
[----:B------:R-:W-:Y:S02]  /*1a60*/  USHF.R.U32.HI UR4, URZ, 0x4, UR4 ;  /* 0x00000004ff047899 */ /* 0x000fe40008011604 */
[----:B------:R-:W-:Y:S02]  /*1a70*/  USGXT.U32 UR6, UR6, 0xe ;  /* 0x0000000e0606789a */ /* 0x000fe40008000000 */
[----:B------:R-:W-:Y:S01]  /*1a80*/  USGXT.U32 UR4, UR4, 0xe ;  /* 0x0000000e0404789a */ /* 0x000fe20008000000 */
[----:B------:R-:W-:Y:S01]  /*1a90*/  UMOV UR8, 0xfffffffe ;  /* 0xfffffffe00087882 */ /* 0x000fe20000000000 */
[----:B------:R-:W-:Y:S01]  /*1aa0*/  UMOV UR9, 0x7fffbfdf ;  /* 0x7fffbfdf00097882 */ /* 0x000fe20000000000 */
[----:B------:R-:W-:Y:S01]  /*1ab0*/  UMOV UR10, 0x100 ;  /* 0x00000100000a7882 */ /* 0x000fe20000000000 */
[----:B------:R-:W-:Y:S01]  /*1ac0*/  UMOV UR11, 0x40004040 ;  /* 0x40004040000b7882 */ /* 0x000fe20000000000 */
[----:B------:R-:W-:Y:S01]  /*1ad0*/  UMOV UR7, URZ ;  /* 0x000000ff00077c82 */ /* 0x000fe20008000000 */
[----:B------:R-:W-:Y:S01]  /*1ae0*/  UMOV UR5, URZ ;  /* 0x000000ff00057c82 */ /* 0x000fe20008000000 */
[----:B------:R-:W-:-:S02]  /*1af0*/  UIADD3.64 UR10, UPT, UPT, UR6, UR10, URZ ;  /* 0x0000000a060a7297 */ /* 0x000fc4000fffe0ff */
[----:B------:R-:W-:Y:S01]  /*1b00*/  UIADD3.64 UR8, UPT, UPT, UR4, -UR8, URZ ;  /* 0x8000000804087297 */ /* 0x000fe2000fffe0ff */
[----:B------:R-:W-:Y:S01]  /*1b10*/  UMOV UR18, 0x0 ;  /* 0x0000000000127882 */ /* 0x000fe20000000000 */
[----:B------:R-:W-:Y:S01]  /*1b20*/  UMOV UR19, 0x4210010 ;  /* 0x0421001000137882 */ /* 0x000fe20000000000 */
[----:B------:R-:W-:Y:S01]  /*1b30*/  UMOV UR7, 0x40004040 ;  /* 0x4000404000077882 */ /* 0x000fe20000000000 */
[----:B------:R-:W-:Y:S01]  /*1b40*/  UMOV UR5, 0x80004020 ;  /* 0x8000402000057882 */ /* 0x000fe20000000000 */
[----:B------:R-:W-:Y:S01]  /*1b50*/  UMOV UR20, 0x0 ;  /* 0x0000000000147882 */ /* 0x000fe20000000000 */
[----:B------:R-:W-:Y:S01]  /*1b60*/  UMOV UR21, 0x4210010 ;  /* 0x0421001000157882 */ /* 0x000fe20000000000 */
[----:B------:R0:W-:Y:S02]  /*1b70*/  UTCQMMA gdesc[UR4], gdesc[UR6], tmem[UR15], tmem[UR18], idesc[UR19], !UPT ;  /* 0x00ff1206040075ea */ /* 0x0001e4000f80030f */
[----:B------:R0:W-:Y:S01]  /*1b80*/  UTCQMMA gdesc[UR8], gdesc[UR10], tmem[UR15], tmem[UR20], idesc[UR21], UPT ;  /* 0x00ff140a080075ea */ /* 0x0001e2000b80030f */
[----:B------:R-:W-:-:S02]  /*1b90*/  NOP ;  /* 0x0000000000007918 */ /* 0x000fc40000000000 */
.L_x_6:
[----:B------:R-:W-:Y:S01]  /*1ba0*/  ELECT P0, URZ, PT ;  /* 0x0000000000ff782f */ /* 0x000fe20003800000 */
[----:B0-----:R-:W-:-:S03]  /*1bb0*/  UIADD3 UR4, UPT, UPT, UR14, 0x3000, URZ ;  /* 0x000030000e047890 */ /* 0x001fc6000fffe0ff */
[----:B------:R-:W-:Y:S01]  /*1bc0*/  ISETP.LT.U32.AND P0, PT, R2, 0x20, P0 ;  /* 0x000000200200780c */ /* 0x000fe20000701070 */
[----:B------:R-:W-:-:S12]  /*1bd0*/  UMOV UR5, URZ ;  /* 0x000000ff00057c82 */ /* 0x000fd80008000000 */
[----:B------:R-:W-:Y:S01]  /*1be0*/  VOTEU.ANY UP0, P0 ;  /* 0x0000000000ff7886 */ /* 0x000fe20000000100 */
[----:B------:R-:W-:-:S04]  /*1bf0*/  VOTEU.ANY UP1, P0 ;  /* 0x0000000000ff7886 */ /* 0x000fc80000020100 */
[----:B------:R-:W-:Y:S01]  /*1c00*/  @UP0 UMOV UR5, UR4 ;  /* 0x0000000400050c82 */ /* 0x000fe20008000000 */
[----:B------:R-:W-:Y:S01]  /*1c10*/  USHF.L.U32 UR4, UR12, 0x15, URZ ;  /* 0x000000150c047899 */ /* 0x000fe200080006ff */
[----:B------:R0:W-:Y:S01]  /*1c20*/  @UP1 UTCBAR [UR5], URZ ;  /* 0x000000ff050013e9 */ /* 0x0001e200080000ff */
[----:B------:R-:W-:Y:S02]  /*1c30*/  BAR.SYNC.DEFER_BLOCKING 0x0 ;  /* 0x0000000000007b1d */ /* 0x000fe40000010000 */
[----:B------:R-:W-:-:S04]  /*1c40*/  ULOP3.LUT UR4, UR4, 0x600000, URZ, 0xc0, !UPT ;  /* 0x0060000004047892 */ /* 0x000fc8000f8ec0ff */
[----:B------:R-:W-:Y:S01]  /*1c50*/  UIADD3 UR4, UPT, UPT, UR15, UR4, URZ ;  /* 0x000000040f047290 */ /* 0x000fe2000fffe0ff */
[----:B------:R-:W1:Y:S02]  /*1c60*/  SYNCS.PHASECHK.TRANS64.TRYWAIT P0, [UR14+0x3000], RZ ;  /* 0x003000ffff0075a7 */ /* 0x000e64000800110e */
[----:B01----:R-:W-:Y:S09]  /*1c70*/  @!P0 BRA `(.L_x_7) ;  /* 0x0000000c00c08947 */ /* 0x003ff20003800000 */
.L_x_11:
[----:B------:R-:W-:Y:S01]  /*1c80*/  BAR.SYNC.DEFER_BLOCKING 0x0 ;  /* 0x0000000000007b1d */ /* 0x000fe20000010000 */
[C---:B------:R-:W-:Y:S01]  /*1c90*/  IMAD.SHL.U32 R2, R0.reuse, 0x10, RZ ;  /* 0x0000001000027824 */ /* 0x040fe200078e00ff */
[----:B------:R-:W-:Y:S01]  /*1ca0*/  LOP3.LUT R70, R0, 0x7, RZ, 0xc0, !PT ;  /* 0x0000000700467812 */ /* 0x000fe200078ec0ff */
[----:B------:R-:W-:-:S03]  /*1cb0*/  IMAD.SHL.U32 R3, R3, 0x4, RZ ;  /* 0x0000000403037824 */ /* 0x000fc600078e00ff */
[----:B------:R-:W-:Y:S01]  /*1cc0*/  LOP3.LUT R71, R2, 0xf0, RZ, 0xc0, !PT ;  /* 0x000000f002477812 */ /* 0x000fe200078ec0ff */
[----:B------:R-:W-:Y:S01]  /*1cd0*/  LDTM.16dp32bit_t0_t15.x64 R4, tmem[UR4] ;  /* 0x00000004000479ee */ /* 0x000fe20008b00000 */
[----:B------:R-:W0:Y:S01]  /*1ce0*/  LDTM.16dp32bit_t16_t31.x64 R4, tmem[UR4+0x40] ;  /* 0x00004004000479ee */ /* 0x000e220008b20000 */
[----:B------:R-:W-:Y:S01]  /*1cf0*/  LOP3.LUT R2, R0, 0x10, RZ, 0xc0, !PT ;  /* 0x0000001000027812 */ /* 0x000fe200078ec0ff */
[----:B------:R-:W1:Y:S01]  /*1d00*/  LDCU.64 UR4, c[0x0][0x390] ;  /* 0x00007200ff0477ac */ /* 0x000e620008000a00 */
[----:B------:R-:W-:-:S04]  /*1d10*/  IMAD R71, R70, 0x800, R71 ;  /* 0x0000080046477824 */ /* 0x000fc800078e0247 */
[----:B------:R-:W-:Y:S01]  /*1d20*/  IMAD R2, R2, 0x40, R71 ;  /* 0x0000004002027824 */ /* 0x000fe200078e0247 */
[----:B------:R-:W-:-:S03]  /*1d30*/  SHF.R.S32.HI R71, RZ, 0x4, R0 ;  /* 0x00000004ff477819 */ /* 0x000fc60000011400 */
[----:B------:R-:W-:Y:S01]  /*1d40*/  IMAD R2, R69, 0x8, R2 ;  /* 0x0000000845027824 */ /* 0x000fe200078e0202 */
[----:B------:R-:W-:Y:S01]  /*1d50*/  SGXT R71, R71, 0x1 ;  /* 0x000000014747781a */ /* 0x000fe20000000200 */
[----:B------:R-:W-:Y:S01]  /*1d60*/  IMAD R69, R69, 0x4, R70 ;  /* 0x0000000445457824 */ /* 0x000fe200078e0246 */
[----:B------:R-:W0:Y:S01]  /*1d70*/  @!P2 SYNCS.CCTL.IV [UR14+0x3000] ;  /* 0x00300000ff00a9b1 */ /* 0x000e22000800000e */
[----:B------:R-:W-:Y:S01]  /*1d80*/  NOP ;  /* 0x0000000000007918 */ /* 0x000fe20000000000 */
[----:B0-----:R-:W-:Y:S01]  /*1d90*/  BAR.SYNC.DEFER_BLOCKING 0x0 ;  /* 0x0000000000007b1d */ /* 0x001fe20000010000 */
[----:B------:R-:W-:Y:S01]  /*1da0*/  LOP3.LUT R72, R68, 0x2040, R71, 0xf8, !PT ;  /* 0x0000204044487812 */ /* 0x000fe200078ef847 */
[----:B------:R-:W-:Y:S02]  /*1db0*/  IMAD.SHL.U32 R68, R0, 0x80, RZ ;  /* 0x0000008000447824 */ /* 0x000fe400078e00ff */
[----:B------:R-:W-:-:S03]  /*1dc0*/  IMAD.SHL.U32 R69, R69, 0x10, RZ ;  /* 0x0000001045457824 */ /* 0x000fc600078e00ff */
[----:B------:R-:W-:Y:S02]  /*1dd0*/  LOP3.LUT R70, R68, 0x400, RZ, 0xc0, !PT ;  /* 0x0000040044467812 */ /* 0x000fe400078ec0ff */
[----:B------:R-:W-:Y:S02]  /*1de0*/  LOP3.LUT R71, R72, R69, RZ, 0x3c, !PT ;  /* 0x0000004548477212 */ /* 0x000fe400078e3cff */
[C---:B------:R-:W-:Y:S02]  /*1df0*/  LOP3.LUT R69, R2.reuse, 0x10, RZ, 0x3c, !PT ;  /* 0x0000001002457812 */ /* 0x040fe400078e3cff */
[----:B------:R-:W-:Y:S01]  /*1e00*/  LOP3.LUT R68, R2, 0x20, RZ, 0x3c, !PT ;  /* 0x0000002002447812 */ /* 0x000fe200078e3cff */
[----:B------:R0:W-:Y:S04]  /*1e10*/  STS.128 [R2+UR14], R4 ;  /* 0x0000000402007988 */ /* 0x0001e80008000c0e */
[----:B------:R-:W-:Y:S04]  /*1e20*/  STS.128 [R69+UR14], R8 ;  /* 0x0000000845007988 */ /* 0x000fe80008000c0e */
[----:B------:R-:W-:Y:S01]  /*1e30*/  STS.128 [R68+UR14], R12 ;  /* 0x0000000c44007988 */ /* 0x000fe20008000c0e */
[----:B0-----:R-:W-:-:S02]  /*1e40*/  IADD3 R4, PT, PT, R71, UR14, R70 ;  /* 0x0000000e47047c10 */ /* 0x001fc4000fffe046 */
[C---:B------:R-:W-:Y:S02]  /*1e50*/  LOP3.LUT R5, R2.reuse, 0x30, RZ, 0x3c, !PT ;  /* 0x0000003002057812 */ /* 0x040fe400078e3cff */
[C---:B------:R-:W-:Y:S02]  /*1e60*/  LOP3.LUT R71, R2.reuse, 0x40, RZ, 0x3c, !PT ;  /* 0x0000004002477812 */ /* 0x040fe400078e3cff */
[C---:B------:R-:W-:Y:S01]  /*1e70*/  LOP3.LUT R70, R2.reuse, 0x50, RZ, 0x3c, !PT ;  /* 0x0000005002467812 */ /* 0x040fe200078e3cff */
[----:B------:R-:W-:Y:S01]  /*1e80*/  STS.128 [R5+UR14], R16 ;  /* 0x0000001005007988 */ /* 0x000fe20008000c0e */
[C---:B------:R-:W-:Y:S02]  /*1e90*/  LOP3.LUT R6, R2.reuse, 0x60, RZ, 0x3c, !PT ;  /* 0x0000006002067812 */ /* 0x040fe400078e3cff */
[----:B------:R-:W-:Y:S01]  /*1ea0*/  LOP3.LUT R7, R2, 0x70, RZ, 0x3c, !PT ;  /* 0x0000007002077812 */ /* 0x000fe200078e3cff */
[----:B------:R-:W-:Y:S04]  /*1eb0*/  STS.128 [R71+UR14], R20 ;  /* 0x0000001447007988 */ /* 0x000fe80008000c0e */
[----:B------:R-:W-:Y:S04]  /*1ec0*/  STS.128 [R70+UR14], R24 ;  /* 0x0000001846007988 */ /* 0x000fe80008000c0e */
[----:B------:R-:W-:Y:S04]  /*1ed0*/  STS.128 [R6+UR14], R28 ;  /* 0x0000001c06007988 */ /* 0x000fe80008000c0e */
[----:B------:R-:W-:Y:S01]  /*1ee0*/  STS.128 [R7+UR14], R32 ;  /* 0x0000002007007988 */ /* 0x000fe20008000c0e */
[----:B------:R-:W-:Y:S06]  /*1ef0*/  BAR.SYNC.DEFER_BLOCKING 0x0 ;  /* 0x0000000000007b1d */ /* 0x000fec0000010000 */
[----:B------:R-:W0:Y:S04]  /*1f00*/  LDSM.16.M88.4 R8, [R4] ;  /* 0x000000000408783b */ /* 0x000e280000000200 */
[----:B------:R-:W-:Y:S04]  /*1f10*/  LDSM.16.M88.4 R12, [R4+0x80] ;  /* 0x00008000040c783b */ /* 0x000fe80000000200 */
[----:B------:R-:W-:Y:S04]  /*1f20*/  LDSM.16.M88.4 R72, [R4+0x100] ;  /* 0x000100000448783b */ /* 0x000fe80000000200 */
[----:B------:R-:W-:Y:S04]  /*1f30*/  LDSM.16.M88.4 R76, [R4+0x180] ;  /* 0x00018000044c783b */ /* 0x000fe80000000200 */
[----:B------:R-:W-:Y:S04]  /*1f40*/  LDSM.16.M88.4 R80, [R4+0x200] ;  /* 0x000200000450783b */ /* 0x000fe80000000200 */
[----:B------:R-:W-:Y:S04]  /*1f50*/  LDSM.16.M88.4 R16, [R4+0x280] ;  /* 0x000280000410783b */ /* 0x000fe80000000200 */
[----:B------:R-:W-:Y:S04]  /*1f60*/  LDSM.16.M88.4 R20, [R4+0x300] ;  /* 0x000300000414783b */ /* 0x000fe80000000200 */
[----:B------:R-:W-:Y:S01]  /*1f70*/  LDSM.16.M88.4 R24, [R4+0x380] ;  /* 0x000380000418783b */ /* 0x000fe20000000200 */
[----:B------:R-:W-:Y:S06]  /*1f80*/  BAR.SYNC.DEFER_BLOCKING 0x0 ;  /* 0x0000000000007b1d */ /* 0x000fec0000010000 */
[----:B------:R2:W-:Y:S04]  /*1f90*/  STS.128 [R2+UR14], R36 ;  /* 0x0000002402007988 */ /* 0x0005e80008000c0e */
[----:B------:R3:W-:Y:S04]  /*1fa0*/  STS.128 [R69+UR14], R40 ;  /* 0x0000002845007988 */ /* 0x0007e80008000c0e */
[----:B------:R-:W-:Y:S04]  /*1fb0*/  STS.128 [R68+UR14], R44 ;  /* 0x0000002c44007988 */ /* 0x000fe80008000c0e */
[----:B------:R4:W-:Y:S04]  /*1fc0*/  STS.128 [R5+UR14], R48 ;  /* 0x0000003005007988 */ /* 0x0009e80008000c0e */
[----:B------:R-:W-:Y:S01]  /*1fd0*/  STS.128 [R71+UR14], R52 ;  /* 0x0000003447007988 */ /* 0x000fe20008000c0e */
[----:B--2---:R-:W-:-:S02]  /*1fe0*/  LOP3.LUT R2, R0, 0x1f, RZ, 0xc0, !PT ;  /* 0x0000001f00027812 */ /* 0x004fc400078ec0ff */
[----:B------:R-:W-:Y:S01]  /*1ff0*/  SHF.R.U32.HI R0, RZ, 0x5, R0 ;  /* 0x00000005ff007819 */ /* 0x000fe20000011600 */
[----:B------:R2:W-:Y:S02]  /*2000*/  STS.128 [R70+UR14], R56 ;  /* 0x0000003846007988 */ /* 0x0005e40008000c0e */
[----:B---3--:R-:W-:Y:S01]  /*2010*/  IMAD.SHL.U32 R40, R2, 0x4, RZ ;  /* 0x0000000402287824 */ /* 0x008fe200078e00ff */
[----:B------:R-:W-:Y:S01]  /*2020*/  SGXT.U32 R0, R0, 0x2 ;  /* 0x000000020000781a */ /* 0x000fe20000000000 */
[----:B------:R-:W-:Y:S03]  /*2030*/  STS.128 [R6+UR14], R60 ;  /* 0x0000003c06007988 */ /* 0x000fe60008000c0e */
[C---:B------:R-:W-:Y:S01]  /*2040*/  LOP3.LUT R29, R0.reuse, 0x4, RZ, 0xfc, !PT ;  /* 0x00000004001d7812 */ /* 0x040fe200078efcff */
[----:B------:R3:W-:Y:S01]  /*2050*/  STS.128 [R7+UR14], R64 ;  /* 0x0000004007007988 */ /* 0x0007e20008000c0e */
[----:B----4-:R-:W4:Y:S01]  /*2060*/  LDC.64 R48, c[0x0][0x390] ;  /* 0x0000e400ff307b82 */ /* 0x010f220000000a00 */
[----:B------:R-:W-:-:S07]  /*2070*/  LOP3.LUT R31, R0, 0x8, RZ, 0xfc, !PT ;  /* 0x00000008001f7812 */ /* 0x000fce00078efcff */
[----:B------:R-:W-:Y:S01]  /*2080*/  BAR.SYNC.DEFER_BLOCKING 0x0 ;  /* 0x0000000000007b1d */ /* 0x000fe20000010000 */
[----:B-1----:R-:W-:Y:S02]  /*2090*/  IADD3 R2, P0, P2, R40, UR4, R3 ;  /* 0x0000000428027c10 */ /* 0x002fe4000fa1e003 */
[C---:B------:R-:W-:Y:S02]  /*20a0*/  LOP3.LUT R39, R0.reuse, 0x18, RZ, 0xfc, !PT ;  /* 0x0000001800277812 */ /* 0x040fe400078efcff */
[----:B------:R-:W-:Y:S02]  /*20b0*/  IADD3.X R3, PT, PT, RZ, UR5, RZ, P0, P2 ;  /* 0x00000005ff037c10 */ /* 0x000fe400087e44ff */
[C---:B------:R-:W-:Y:S02]  /*20c0*/  LOP3.LUT R5, R0.reuse, 0xc, RZ, 0xfc, !PT ;  /* 0x0000000c00057812 */ /* 0x040fe400078efcff */
[C---:B------:R-:W-:Y:S02]  /*20d0*/  LOP3.LUT R37, R0.reuse, 0x14, RZ, 0xfc, !PT ;  /* 0x0000001400257812 */ /* 0x040fe400078efcff */
[----:B--2---:R-:W-:-:S02]  /*20e0*/  LOP3.LUT R59, R0, 0x20, RZ, 0xfc, !PT ;  /* 0x00000020003b7812 */ /* 0x004fc400078efcff */
[C---:B---3--:R-:W-:Y:S02]  /*20f0*/  LOP3.LUT R7, R0.reuse, 0x10, RZ, 0xfc, !PT ;  /* 0x0000001000077812 */ /* 0x048fe400078efcff */
[C---:B------:R-:W-:Y:S02]  /*2100*/  LOP3.LUT R45, R0.reuse, 0x1c, RZ, 0xfc, !PT ;  /* 0x0000001c002d7812 */ /* 0x040fe400078efcff */
[C---:B------:R-:W-:Y:S02]  /*2110*/  LOP3.LUT R57, R0.reuse, 0x2c, RZ, 0xfc, !PT ;  /* 0x0000002c00397812 */ /* 0x040fe400078efcff */
[C---:B------:R-:W-:Y:S01]  /*2120*/  LOP3.LUT R61, R0.reuse, 0x24, RZ, 0xfc, !PT ;  /* 0x00000024003d7812 */ /* 0x040fe200078efcff */
[--C-:B----4-:R-:W-:Y:S01]  /*2130*/  IMAD.WIDE.U32 R28, R29, 0x200, R48.reuse ;  /* 0x000002001d1c7825 */ /* 0x110fe200078e0030 */
[----:B------:R-:W-:Y:S01]  /*2140*/  LOP3.LUT R53, R0, 0x34, RZ, 0xfc, !PT ;  /* 0x0000003400357812 */ /* 0x000fe200078efcff */
[----:B------:R-:W1:Y:S02]  /*2150*/  LDSM.16.M88.4 R32, [R4] ;  /* 0x000000000420783b */ /* 0x000e640000000200 */
[--C-:B------:R-:W-:Y:S01]  /*2160*/  IMAD.WIDE.U32 R30, R31, 0x200, R48.reuse ;  /* 0x000002001f1e7825 */ /* 0x100fe200078e0030 */
[-C--:B------:R-:W-:Y:S01]  /*2170*/  IADD3 R64, P0, PT, R28, R40.reuse, RZ ;  /* 0x000000281c407210 */ /* 0x080fe20007f1e0ff */
[----:B0-----:R-:W-:Y:S02]  /*2180*/  STG.E desc[UR16][R2.64], R8 ;  /* 0x0000000802007986 */ /* 0x001fe4000c101910 */
[----:B------:R-:W-:Y:S01]  /*2190*/  IMAD.WIDE.U32 R6, R7, 0x200, R48 ;  /* 0x0000020007067825 */ /* 0x000fe200078e0030 */
[-C--:B------:R-:W-:Y:S01]  /*21a0*/  IADD3 R54, P2, PT, R30, R40.reuse, RZ ;  /* 0x000000281e367210 */ /* 0x080fe20007f5e0ff */
[----:B------:R0:W-:Y:S02]  /*21b0*/  STG.E desc[UR16][R2.64+0x100], R9 ;  /* 0x0001000902007986 */ /* 0x0001e4000c101910 */
[----:B------:R-:W-:Y:S01]  /*21c0*/  IMAD.X R65, RZ, RZ, R29, P0 ;  /* 0x000000ffff417224 */ /* 0x000fe200000e061d */
[----:B------:R-:W-:Y:S01]  /*21d0*/  IADD3 R50, P0, PT, R6, R40, RZ ;  /* 0x0000002806327210 */ /* 0x000fe20007f1e0ff */
[----:B------:R-:W-:Y:S01]  /*21e0*/  IMAD.X R55, RZ, RZ, R31, P2 ;  /* 0x000000ffff377224 */ /* 0x000fe200010e061f */
[C---:B------:R-:W-:Y:S01]  /*21f0*/  LOP3.LUT R43, R0.reuse, 0x38, RZ, 0xfc, !PT ;  /* 0x00000038002b7812 */ /* 0x040fe200078efcff */
[----:B------:R-:W2:Y:S01]  /*2200*/  LDSM.16.M88.4 R28, [R4+0x80] ;  /* 0x00008000041c783b */ /* 0x000ea20000000200 */
[----:B------:R-:W-:Y:S01]  /*2210*/  IMAD.WIDE.U32 R38, R39, 0x200, R48 ;  /* 0x0000020027267825 */ /* 0x000fe200078e0030 */
[----:B------:R-:W-:-:S03]  /*2220*/  LOP3.LUT R41, R0, 0x3c, RZ, 0xfc, !PT ;  /* 0x0000003c00297812 */ /* 0x000fc600078efcff */
[----:B------:R-:W-:Y:S01]  /*2230*/  IMAD.X R51, RZ, RZ, R7, P0 ;  /* 0x000000ffff337224 */ /* 0x000fe200000e0607 */
[----:B------:R-:W-:Y:S01]  /*2240*/  IADD3 R6, P0, PT, R38, R40, RZ ;  /* 0x0000002826067210 */ /* 0x000fe20007f1e0ff */
[----:B------:R-:W-:Y:S01]  /*2250*/  IMAD.WIDE.U32 R36, R37, 0x200, R48 ;  /* 0x0000020025247825 */ /* 0x000fe200078e0030 */
[----:B0-----:R-:W-:-:S03]  /*2260*/  LOP3.LUT R9, R0, 0x28, RZ, 0xfc, !PT ;  /* 0x0000002800097812 */ /* 0x001fc600078efcff */
[----:B------:R-:W-:-:S04]  /*2270*/  IMAD.WIDE.U32 R58, R59, 0x200, R48 ;  /* 0x000002003b3a7825 */ /* 0x000fc800078e0030 */
[----:B------:R-:W-:Y:S01]  /*2280*/  IMAD.X R7, RZ, RZ, R39, P0 ;  /* 0x000000ffff077224 */ /* 0x000fe200000e0627 */
[----:B------:R-:W-:Y:S01]  /*2290*/  IADD3 R58, P0, PT, R58, R40, RZ ;  /* 0x000000283a3a7210 */ /* 0x000fe20007f1e0ff */
[----:B------:R-:W-:-:S04]  /*22a0*/  IMAD.WIDE.U32 R44, R45, 0x200, R48 ;  /* 0x000002002d2c7825 */ /* 0x000fc800078e0030 */
[----:B------:R-:W-:-:S04]  /*22b0*/  IMAD.WIDE.U32 R56, R57, 0x200, R48 ;  /* 0x0000020039387825 */ /* 0x000fc800078e0030 */
[----:B------:R-:W-:Y:S01]  /*22c0*/  IMAD.X R59, RZ, RZ, R59, P0 ;  /* 0x000000ffff3b7224 */ /* 0x000fe200000e063b */
[----:B------:R-:W-:Y:S01]  /*22d0*/  IADD3 R56, P0, PT, R56, R40, RZ ;  /* 0x0000002838387210 */ /* 0x000fe20007f1e0ff */
[----:B-1----:R-:W-:Y:S01]  /*22e0*/  STG.E desc[UR16][R2.64+0x80], R32 ;  /* 0x0000802002007986 */ /* 0x002fe2000c101910 */
[----:B------:R-:W-:-:S03]  /*22f0*/  IMAD.WIDE.U32 R60, R61, 0x200, R48 ;  /* 0x000002003d3c7825 */ /* 0x000fc600078e0030 */
[----:B------:R0:W-:Y:S01]  /*2300*/  STG.E desc[UR16][R2.64+0x180], R33 ;  /* 0x0001802102007986 */ /* 0x0001e2000c101910 */
[----:B------:R-:W-:-:S03]  /*2310*/  IMAD.WIDE.U32 R8, R9, 0x200, R48 ;  /* 0x0000020009087825 */ /* 0x000fc600078e0030 */
[----:B------:R-:W-:Y:S01]  /*2320*/  STG.E desc[UR16][R64.64], R10 ;  /* 0x0000000a40007986 */ /* 0x000fe2000c101910 */
[----:B------:R-:W-:Y:S02]  /*2330*/  IMAD.X R57, RZ, RZ, R57, P0 ;  /* 0x000000ffff397224 */ /* 0x000fe400000e0639 */
[--C-:B------:R-:W-:Y:S01]  /*2340*/  IMAD.WIDE.U32 R52, R53, 0x200, R48.reuse ;  /* 0x0000020035347825 */ /* 0x100fe200078e0030 */
[----:B------:R-:W-:Y:S03]  /*2350*/  STG.E desc[UR16][R64.64+0x80], R34 ;  /* 0x0000802240007986 */ /* 0x000fe6000c101910 */
[--C-:B------:R-:W-:Y:S01]  /*2360*/  IMAD.WIDE.U32 R42, R43, 0x200, R48.reuse ;  /* 0x000002002b2a7825 */ /* 0x100fe200078e0030 */
[----:B0-----:R-:W-:Y:S01]  /*2370*/  LOP3.LUT R33, R0, 0x30, RZ, 0xfc, !PT ;  /* 0x0000003000217812 */ /* 0x001fe200078efcff */
[----:B------:R-:W-:Y:S02]  /*2380*/  STG.E desc[UR16][R64.64+0x100], R11 ;  /* 0x0001000b40007986 */ /* 0x000fe4000c101910 */
[----:B------:R-:W-:-:S02]  /*2390*/  IMAD.WIDE.U32 R2, R5, 0x200, R48 ;  /* 0x0000020005027825 */ /* 0x000fc400078e0030 */
[----:B------:R0:W-:Y:S02]  /*23a0*/  STG.E desc[UR16][R64.64+0x180], R35 ;  /* 0x0001802340007986 */ /* 0x0001e4000c101910 */
[--C-:B------:R-:W-:Y:S01]  /*23b0*/  IMAD.WIDE.U32 R32, R33, 0x200, R48.reuse ;  /* 0x0000020021207825 */ /* 0x100fe200078e0030 */
[-C--:B------:R-:W-:Y:S01]  /*23c0*/  IADD3 R46, P3, PT, R2, R40.reuse, RZ ;  /* 0x00000028022e7210 */ /* 0x080fe20007f7e0ff */
[----:B------:R1:W-:Y:S01]  /*23d0*/  STG.E desc[UR16][R54.64], R12 ;  /* 0x0000000c36007986 */ /* 0x0003e2000c101910 */
[-C--:B------:R-:W-:Y:S01]  /*23e0*/  IADD3 R2, P2, PT, R36, R40.reuse, RZ ;  /* 0x0000002824027210 */ /* 0x080fe20007f5e0ff */
[----:B------:R-:W-:Y:S02]  /*23f0*/  IMAD.WIDE.U32 R48, R41, 0x200, R48 ;  /* 0x0000020029307825 */ /* 0x000fe400078e0030 */
[----:B------:R3:W-:Y:S02]  /*2400*/  STG.E desc[UR16][R54.64+0x100], R13 ;  /* 0x0001000d36007986 */ /* 0x0007e4000c101910 */
[----:B------:R-:W-:Y:S01]  /*2410*/  IMAD.X R47, RZ, RZ, R3, P3 ;  /* 0x000000ffff2f7224 */ /* 0x000fe200018e0603 */
[-C--:B------:R-:W-:Y:S01]  /*2420*/  IADD3 R62, P3, PT, R8, R40.reuse, RZ ;  /* 0x00000028083e7210 */ /* 0x080fe20007f7e0ff */
[----:B------:R-:W-:Y:S01]  /*2430*/  IMAD.X R3, RZ, RZ, R37, P2 ;  /* 0x000000ffff037224 */ /* 0x000fe200010e0625 */
[-C--:B------:R-:W-:Y:S01]  /*2440*/  IADD3 R44, P2, PT, R44, R40.reuse, RZ ;  /* 0x000000282c2c7210 */ /* 0x080fe20007f5e0ff */
[----:B------:R-:W4:Y:S01]  /*2450*/  LDSM.16.M88.4 R36, [R4+0x100] ;  /* 0x000100000424783b */ /* 0x000f220000000200 */
[----:B0-----:R-:W-:Y:S01]  /*2460*/  IADD3 R64, P0, PT, R32, R40, RZ ;  /* 0x0000002820407210 */ /* 0x001fe20007f1e0ff */
[----:B------:R-:W-:-:S02]  /*2470*/  IMAD.X R63, RZ, RZ, R9, P3 ;  /* 0x000000ffff3f7224 */ /* 0x000fc400018e0609 */
[----:B------:R-:W-:Y:S01]  /*2480*/  IMAD.X R45, RZ, RZ, R45, P2 ;  /* 0x000000ffff2d7224 */ /* 0x000fe200010e062d */
[-C--:B------:R-:W-:Y:S01]  /*2490*/  IADD3 R60, P2, PT, R60, R40.reuse, RZ ;  /* 0x000000283c3c7210 */ /* 0x080fe20007f5e0ff */
[----:B------:R-:W-:Y:S01]  /*24a0*/  IMAD.X R65, RZ, RZ, R33, P0 ;  /* 0x000000ffff417224 */ /* 0x000fe200000e0621 */
[-C--:B------:R-:W-:Y:S01]  /*24b0*/  IADD3 R68, P0, PT, R42, R40.reuse, RZ ;  /* 0x000000282a447210 */ /* 0x080fe20007f1e0ff */
[----:B------:R-:W0:Y:S02]  /*24c0*/  LDSM.16.M88.4 R8, [R4+0x180] ;  /* 0x000180000408783b */ /* 0x000e240000000200 */
[----:B------:R-:W-:Y:S01]  /*24d0*/  IMAD.X R61, RZ, RZ, R61, P2 ;  /* 0x000000ffff3d7224 */ /* 0x000fe200010e063d */
[----:B------:R-:W-:Y:S01]  /*24e0*/  IADD3 R66, P2, PT, R52, R40, RZ ;  /* 0x0000002834427210 */ /* 0x000fe20007f5e0ff */
[----:B------:R-:W5:Y:S01]  /*24f0*/  LDSM.16.M88.4 R32, [R4+0x200] ;  /* 0x000200000420783b */ /* 0x000f620000000200 */
[----:B------:R-:W-:-:S03]  /*2500*/  IMAD.X R69, RZ, RZ, R43, P0 ;  /* 0x000000ffff457224 */ /* 0x000fc600000e062b */
[----:B------:R-:W-:Y:S01]  /*2510*/  IMAD.X R67, RZ, RZ, R53, P2 ;  /* 0x000000ffff437224 */ /* 0x000fe200010e0635 */
[----:B-1----:R-:W-:Y:S01]  /*2520*/  IADD3 R12, P2, PT, R48, R40, RZ ;  /* 0x00000028300c7210 */ /* 0x002fe20007f5e0ff */
[----:B--2---:R-:W-:Y:S04]  /*2530*/  STG.E desc[UR16][R54.64+0x80], R28 ;  /* 0x0000801c36007986 */ /* 0x004fe8000c101910 */
[----:B------:R-:W1:Y:S01]  /*2540*/  LDSM.16.M88.4 R40, [R4+0x280] ;  /* 0x000280000428783b */ /* 0x000e620000000200 */
[----:B---3--:R-:W-:-:S03]  /*2550*/  IMAD.X R13, RZ, RZ, R49, P2 ;  /* 0x000000ffff0d7224 */ /* 0x008fc600010e0631 */
[----:B------:R-:W-:Y:S04]  /*2560*/  STG.E desc[UR16][R54.64+0x180], R29 ;  /* 0x0001801d36007986 */ /* 0x000fe8000c101910 */
[----:B------:R-:W2:Y:S04]  /*2570*/  LDSM.16.M88.4 R52, [R4+0x300] ;  /* 0x000300000434783b */ /* 0x000ea80000000200 */
[----:B------:R-:W-:Y:S04]  /*2580*/  STG.E desc[UR16][R46.64+0x80], R30 ;  /* 0x0000801e2e007986 */ /* 0x000fe8000c101910 */
[----:B------:R-:W-:Y:S04]  /*2590*/  STG.E desc[UR16][R46.64+0x180], R31 ;  /* 0x0001801f2e007986 */ /* 0x000fe8000c101910 */
[----:B------:R-:W3:Y:S04]  /*25a0*/  LDSM.16.M88.4 R28, [R4+0x380] ;  /* 0x00038000041c783b */ /* 0x000ee80000000200 */
[----:B------:R0:W-:Y:S04]  /*25b0*/  STG.E desc[UR16][R46.64], R14 ;  /* 0x0000000e2e007986 */ /* 0x0001e8000c101910 */
[----:B------:R0:W-:Y:S04]  /*25c0*/  STG.E desc[UR16][R46.64+0x100], R15 ;  /* 0x0001000f2e007986 */ /* 0x0001e8000c101910 */
[----:B------:R0:W-:Y:S04]  /*25d0*/  STG.E desc[UR16][R50.64], R72 ;  /* 0x0000004832007986 */ /* 0x0001e8000c101910 */
[----:B------:R0:W-:Y:S04]  /*25e0*/  STG.E desc[UR16][R50.64+0x100], R73 ;  /* 0x0001004932007986 */ /* 0x0001e8000c101910 */
[----:B----4-:R4:W-:Y:S04]  /*25f0*/  STG.E desc[UR16][R50.64+0x80], R36 ;  /* 0x0000802432007986 */ /* 0x0109e8000c101910 */
[----:B------:R4:W-:Y:S04]  /*2600*/  STG.E desc[UR16][R50.64+0x180], R37 ;  /* 0x0001802532007986 */ /* 0x0009e8000c101910 */
[----:B------:R4:W-:Y:S04]  /*2610*/  STG.E desc[UR16][R2.64], R74 ;  /* 0x0000004a02007986 */ /* 0x0009e8000c101910 */
[----:B------:R4:W-:Y:S04]  /*2620*/  STG.E desc[UR16][R2.64+0x80], R38 ;  /* 0x0000802602007986 */ /* 0x0009e8000c101910 */
[----:B------:R4:W-:Y:S04]  /*2630*/  STG.E desc[UR16][R2.64+0x100], R75 ;  /* 0x0001004b02007986 */ /* 0x0009e8000c101910 */
[----:B------:R4:W-:Y:S04]  /*2640*/  STG.E desc[UR16][R2.64+0x180], R39 ;  /* 0x0001802702007986 */ /* 0x0009e8000c101910 */
[----:B------:R4:W-:Y:S04]  /*2650*/  STG.E desc[UR16][R6.64], R76 ;  /* 0x0000004c06007986 */ /* 0x0009e8000c101910 */
[----:B------:R4:W-:Y:S04]  /*2660*/  STG.E desc[UR16][R6.64+0x100], R77 ;  /* 0x0001004d06007986 */ /* 0x0009e8000c101910 */
[----:B0-----:R4:W-:Y:S04]  /*2670*/  STG.E desc[UR16][R6.64+0x80], R8 ;  /* 0x0000800806007986 */ /* 0x0019e8000c101910 */
[----:B------:R4:W-:Y:S04]  /*2680*/  STG.E desc[UR16][R6.64+0x180], R9 ;  /* 0x0001800906007986 */ /* 0x0009e8000c101910 */
[----:B------:R4:W-:Y:S04]  /*2690*/  STG.E desc[UR16][R44.64], R78 ;  /* 0x0000004e2c007986 */ /* 0x0009e8000c101910 */
[----:B------:R4:W-:Y:S04]  /*26a0*/  STG.E desc[UR16][R44.64+0x80], R10 ;  /* 0x0000800a2c007986 */ /* 0x0009e8000c101910 */
[----:B------:R4:W-:Y:S04]  /*26b0*/  STG.E desc[UR16][R44.64+0x100], R79 ;  /* 0x0001004f2c007986 */ /* 0x0009e8000c101910 */
[----:B------:R4:W-:Y:S04]  /*26c0*/  STG.E desc[UR16][R44.64+0x180], R11 ;  /* 0x0001800b2c007986 */ /* 0x0009e8000c101910 */
[----:B------:R4:W-:Y:S04]  /*26d0*/  STG.E desc[UR16][R58.64], R80 ;  /* 0x000000503a007986 */ /* 0x0009e8000c101910 */
[----:B------:R4:W-:Y:S04]  /*26e0*/  STG.E desc[UR16][R58.64+0x100], R81 ;  /* 0x000100513a007986 */ /* 0x0009e8000c101910 */
[----:B-----5:R4:W-:Y:S04]  /*26f0*/  STG.E desc[UR16][R58.64+0x80], R32 ;  /* 0x000080203a007986 */ /* 0x0209e8000c101910 */
[----:B------:R4:W-:Y:S04]  /*2700*/  STG.E desc[UR16][R58.64+0x180], R33 ;  /* 0x000180213a007986 */ /* 0x0009e8000c101910 */
[----:B------:R4:W-:Y:S04]  /*2710*/  STG.E desc[UR16][R60.64], R82 ;  /* 0x000000523c007986 */ /* 0x0009e8000c101910 */
[----:B------:R4:W-:Y:S04]  /*2720*/  STG.E desc[UR16][R60.64+0x80], R34 ;  /* 0x000080223c007986 */ /* 0x0009e8000c101910 */
[----:B------:R4:W-:Y:S04]  /*2730*/  STG.E desc[UR16][R60.64+0x100], R83 ;  /* 0x000100533c007986 */ /* 0x0009e8000c101910 */
[----:B------:R4:W-:Y:S04]  /*2740*/  STG.E desc[UR16][R60.64+0x180], R35 ;  /* 0x000180233c007986 */ /* 0x0009e8000c101910 */
[----:B------:R4:W-:Y:S04]  /*2750*/  STG.E desc[UR16][R62.64], R16 ;  /* 0x000000103e007986 */ /* 0x0009e8000c101910 */
[----:B------:R4:W-:Y:S04]  /*2760*/  STG.E desc[UR16][R62.64+0x100], R17 ;  /* 0x000100113e007986 */ /* 0x0009e8000c101910 */
[----:B-1----:R4:W-:Y:S04]  /*2770*/  STG.E desc[UR16][R62.64+0x80], R40 ;  /* 0x000080283e007986 */ /* 0x0029e8000c101910 */
[----:B------:R4:W-:Y:S04]  /*2780*/  STG.E desc[UR16][R62.64+0x180], R41 ;  /* 0x000180293e007986 */ /* 0x0009e8000c101910 */
[----:B------:R4:W-:Y:S04]  /*2790*/  STG.E desc[UR16][R56.64], R18 ;  /* 0x0000001238007986 */ /* 0x0009e8000c101910 */
[----:B------:R4:W-:Y:S04]  /*27a0*/  STG.E desc[UR16][R56.64+0x80], R42 ;  /* 0x0000802a38007986 */ /* 0x0009e8000c101910 */
[----:B------:R4:W-:Y:S04]  /*27b0*/  STG.E desc[UR16][R56.64+0x100], R19 ;  /* 0x0001001338007986 */ /* 0x0009e8000c101910 */
[----:B------:R4:W-:Y:S04]  /*27c0*/  STG.E desc[UR16][R56.64+0x180], R43 ;  /* 0x0001802b38007986 */ /* 0x0009e8000c101910 */
[----:B------:R4:W-:Y:S04]  /*27d0*/  STG.E desc[UR16][R64.64], R20 ;  /* 0x0000001440007986 */ /* 0x0009e8000c101910 */
[----:B------:R4:W-:Y:S04]  /*27e0*/  STG.E desc[UR16][R64.64+0x100], R21 ;  /* 0x0001001540007986 */ /* 0x0009e8000c101910 */
[----:B--2---:R4:W-:Y:S04]  /*27f0*/  STG.E desc[UR16][R64.64+0x80], R52 ;  /* 0x0000803440007986 */ /* 0x0049e8000c101910 */
[----:B------:R4:W-:Y:S04]  /*2800*/  STG.E desc[UR16][R64.64+0x180], R53 ;  /* 0x0001803540007986 */ /* 0x0009e8000c101910 */
[----:B------:R4:W-:Y:S04]  /*2810*/  STG.E desc[UR16][R66.64], R22 ;  /* 0x0000001642007986 */ /* 0x0009e8000c101910 */
[----:B------:R4:W-:Y:S04]  /*2820*/  STG.E desc[UR16][R66.64+0x80], R54 ;  /* 0x0000803642007986 */ /* 0x0009e8000c101910 */
[----:B------:R4:W-:Y:S04]  /*2830*/  STG.E desc[UR16][R66.64+0x100], R23 ;  /* 0x0001001742007986 */ /* 0x0009e8000c101910 */
[----:B------:R4:W-:Y:S04]  /*2840*/  STG.E desc[UR16][R66.64+0x180], R55 ;  /* 0x0001803742007986 */ /* 0x0009e8000c101910 */
[----:B------:R4:W-:Y:S04]  /*2850*/  STG.E desc[UR16][R68.64], R24 ;  /* 0x0000001844007986 */ /* 0x0009e8000c101910 */
[----:B------:R4:W-:Y:S04]  /*2860*/  STG.E desc[UR16][R68.64+0x100], R25 ;  /* 0x0001001944007986 */ /* 0x0009e8000c101910 */
[----:B---3--:R4:W-:Y:S04]  /*2870*/  STG.E desc[UR16][R68.64+0x80], R28 ;  /* 0x0000801c44007986 */ /* 0x0089e8000c101910 */
[----:B------:R4:W-:Y:S04]  /*2880*/  STG.E desc[UR16][R68.64+0x180], R29 ;  /* 0x0001801d44007986 */ /* 0x0009e8000c101910 */
[----:B------:R4:W-:Y:S04]  /*2890*/  STG.E desc[UR16][R12.64], R26 ;  /* 0x0000001a0c007986 */ /* 0x0009e8000c101910 */
[----:B------:R4:W-:Y:S04]  /*28a0*/  STG.E desc[UR16][R12.64+0x80], R30 ;  /* 0x0000801e0c007986 */ /* 0x0009e8000c101910 */
[----:B------:R4:W-:Y:S04]  /*28b0*/  STG.E desc[UR16][R12.64+0x100], R27 ;  /* 0x0001001b0c007986 */ /* 0x0009e8000c101910 */
[----:B------:R4:W-:Y:S01]  /*28c0*/  STG.E desc[UR16][R12.64+0x180], R31 ;  /* 0x0001801f0c007986 */ /* 0x0009e2000c101910 */
[----:B------:R-:W-:Y:S06]  /*28d0*/  BAR.SYNC.DEFER_BLOCKING 0x0 ;  /* 0x0000000000007b1d */ /* 0x000fec0000010000 */
[----:B------:R-:W-:Y:S05]  /*28e0*/  @P1 BRA `(.L_x_8) ;  /* 0x00000000009c1947 */ /* 0x000fea0003800000 */
[----:B------:R-:W-:Y:S01]  /*28f0*/  NOP ;  /* 0x0000000000007918 */ /* 0x000fe20000000000 */
[----:B------:R-:W-:Y:S01]  /*2900*/  UMOV UR4, 0x50 ;  /* 0x0000005000047882 */ /* 0x000fe20000000000 */
[----:B------:R-:W-:Y:S01]  /*2910*/  IMAD.U32 R0, RZ, RZ, UR15 ;  /* 0x0000000fff007e24 */ /* 0x000fe2000f8e00ff */
[----:B------:R-:W-:Y:S01]  /*2920*/  ULEA UR13, UR13, UR4, 0x18 ;  /* 0x000000040d0d7291 */ /* 0x000fe2000f8ec0ff */
[----:B----4-:R-:W-:Y:S02]  /*2930*/  IMAD.MOV.U32 R3, RZ, RZ, 0xf ;  /* 0x0000000fff037424 */ /* 0x010fe400078e00ff */
[----:B------:R-:W-:Y:S01]  /*2940*/  IMAD.MOV.U32 R7, RZ, RZ, 0x1 ;  /* 0x00000001ff077424 */ /* 0x000fe200078e00ff */
[----:B------:R-:W-:-:S04]  /*2950*/  LOP3.LUT R0, R0, 0xffff, RZ, 0xc0, !PT ;  /* 0x0000ffff00007812 */ /* 0x000fc800078ec0ff */
[----:B------:R-:W-:Y:S01]  /*2960*/  SHF.R.U32.HI R0, RZ, 0x5, R0 ;  /* 0x00000005ff007819 */ /* 0x000fe20000011600 */
[----:B------:R-:W0:Y:S04]  /*2970*/  LDS R5, [UR13] ;  /* 0x0000000dff057984 */ /* 0x000e280008000800 */
[----:B------:R-:W-:Y:S01]  /*2980*/  VIADD R2, R0, 0x10 ;  /* 0x0000001000027836 */ /* 0x000fe20000000000 */
[----:B------:R-:W-:-:S04]  /*2990*/  SHF.L.U32 R0, R3, R0, RZ ;  /* 0x0000000003007219 */ /* 0x000fc800000006ff */
[----:B------:R-:W-:-:S04]  /*29a0*/  SHF.L.U32 R3, R7, R2, RZ ;  /* 0x0000000207037219 */ /* 0x000fc800000006ff */
[----:B------:R-:W-:-:S04]  /*29b0*/  LOP3.LUT R0, R3, R0, RZ, 0xfc, !PT ;  /* 0x0000000003007212 */ /* 0x000fc800078efcff */
[C---:B------:R-:W-:Y:S02]  /*29c0*/  LOP3.LUT R2, R0.reuse, 0xffff, RZ, 0xc0, !PT ;  /* 0x0000ffff00027812 */ /* 0x040fe400078ec0ff */
[----:B0-----:R-:W-:-:S04]  /*29d0*/  LOP3.LUT R3, R0, 0xffff, R5, 0x80, !PT ;  /* 0x0000ffff00037812 */ /* 0x001fc800078e8005 */
[----:B------:R-:W-:-:S13]  /*29e0*/  ISETP.NE.AND P0, PT, R3, R2, PT ;  /* 0x000000020300720c */ /* 0x000fda0003f05270 */
[----:B------:R-:W-:Y:S05]  /*29f0*/  @P0 BRA `(.L_x_9) ;  /* 0x0000000000500947 */ /* 0x000fea0003800000 */
[----:B------:R-:W-:Y:S02]  /*2a00*/  SHF.R.U32.HI R5, RZ, 0x10, R5 ;  /* 0x00000010ff057819 */ /* 0x000fe40000011605 */
[----:B------:R-:W-:-:S04]  /*2a10*/  SHF.R.U32.HI R2, RZ, 0x10, R0 ;  /* 0x00000010ff027819 */ /* 0x000fc80000011600 */
[----:B------:R-:W-:-:S04]  /*2a20*/  LOP3.LUT R5, R5, R2, RZ, 0xc0, !PT ;  /* 0x0000000205057212 */ /* 0x000fc800078ec0ff */
[----:B------:R-:W-:-:S13]  /*2a30*/  ISETP.NE.AND P0, PT, R5, R2, PT ;  /* 0x000000020500720c */ /* 0x000fda0003f05270 */
[----:B------:R-:W-:Y:S05]  /*2a40*/  @P0 BRA `(.L_x_10) ;  /* 0x0000000000300947 */ /* 0x000fea0003800000 */
[----:B------:R-:W-:Y:S01]  /*2a50*/  R2UR UR4, R0 ;  /* 0x00000000000472ca */ /* 0x000fe200000e0000 */
[----:B------:R-:W-:Y:S01]  /*2a60*/  VOTEU.ANY UR5, UPT, PT ;  /* 0x0000000000057886 */ /* 0x000fe200038e0100 */
[----:B------:R-:W0:Y:S01]  /*2a70*/  S2R R0, SR_LANEID ;  /* 0x0000000000007919 */ /* 0x000e220000000000 */
[----:B------:R-:W-:-:S10]  /*2a80*/  UFLO.U32 UR5, UR5 ;  /* 0x00000005000572bd */ /* 0x000fd400080e0000 */
[----:B------:R-:W-:-:S06]  /*2a90*/  ULOP3.LUT UR4, URZ, UR4, URZ, 0x33, !UPT ;  /* 0x00000004ff047292 */ /* 0x000fcc000f8e33ff */
[----:B------:R-:W-:-:S04]  /*2aa0*/  IMAD.U32 R2, RZ, RZ, UR4 ;  /* 0x00000004ff027e24 */ /* 0x000fc8000f8e00ff */
[----:B------:R-:W1:Y:S02]  /*2ab0*/  REDUX UR6, R2 ;  /* 0x00000000020673c4 */ /* 0x000e640000000000 */
[----:B------:R2:W-:Y:S01]  /*2ac0*/  UTCATOMSWS.AND URZ, UR4 ;  /* 0x0000000400ff79e3 */ /* 0x0005e20008000000 */
[----:B0-----:R-:W-:Y:S01]  /*2ad0*/  ISETP.EQ.U32.AND P0, PT, R0, UR5, PT ;  /* 0x0000000500007c0c */ /* 0x001fe2000bf02070 */
[----:B-1----:R-:W-:-:S12]  /*2ae0*/  IMAD.U32 R0, RZ, RZ, UR6 ;  /* 0x00000006ff007e24 */ /* 0x002fd8000f8e00ff */
[----:B------:R2:W-:Y:S01]  /*2af0*/  @P0 ATOMS.AND RZ, [UR13], R0 ;  /* 0x00000000ffff098c */ /* 0x0005e2000a80000d */
[----:B------:R-:W-:Y:S05]  /*2b00*/  BRA `(.L_x_8) ;  /* 0x0000000000147947 */ /* 0x000fea0003800000 */
.L_x_10:
[----:B------:R-:W-:-:S07]  /*2b10*/  MOV R2, 0x2b30 ;  /* 0x00002b3000027802 */ /* 0x000fce0000000f00 */
[----:B------:R-:W-:Y:S05]  /*2b20*/  CALL.REL.NOINC `($__internal_0_$__cuda_sm10x_tcgen05_guardrail_trap_col_being_dealloced_not_returned_by_alloc) ;  /* 0x0000000000207944 */ /* 0x000fea0003c00000 */
[----:B------:R-:W-:Y:S05]  /*2b30*/  BRA `(.L_x_8) ;  /* 0x0000000000087947 */ /* 0x000fea0003800000 */
.L_x_9:
[----:B------:R-:W-:-:S07]  /*2b40*/  MOV R2, 0x2b60 ;  /* 0x00002b6000027802 */ /* 0x000fce0000000f00 */
[----:B------:R-:W-:Y:S05]  /*2b50*/  CALL.REL.NOINC `($__internal_2_$__cuda_sm10x_tcgen05_guardrail_trap_unallocated_columns_being_dealloced) ;  /* 0x00000000002c7944 */ /* 0x000fea0003c00000 */
.L_x_8:
[----:B------:R-:W-:Y:S01]  /*2b60*/  NOP ;  /* 0x0000000000007918 */ /* 0x000fe20000000000 */
[----:B--2---:R-:W-:Y:S05]  /*2b70*/  EXIT ;  /* 0x000000000000794d */ /* 0x004fea0003800000 */
.L_x_7:
[----:B------:R-:W0:Y:S02]  /*2b80*/  SYNCS.PHASECHK.TRANS64.TRYWAIT P0, [UR14+0x3000], RZ ;  /* 0x003000ffff0075a7 */ /* 0x000e24000800110e */
[----:B0-----:R-:W-:Y:S05]  /*2b90*/  @!P0 BRA `(.L_x_7) ;  /* 0xfffffffc00f88947 */ /* 0x001fea000383ffff */
[----:B------:R-:W-:Y:S05]  /*2ba0*/  BRA `(.L_x_11) ;  /* 0xfffffff000347947 */ /* 0x000fea000383ffff */
        .weak           $__internal_0_$__cuda_sm10x_tcgen05_guardrail_trap_col_being_dealloced_not_returned_by_alloc
        .type           $__internal_0_$__cuda_sm10x_tcgen05_guardrail_trap_col_being_dealloced_not_returned_by_alloc,@function
        .size           $__internal_0_$__cuda_sm10x_tcgen05_guardrail_trap_col_being_dealloced_not_returned_by_alloc,($__internal_1_$__cuda_sm10x_tcgen05_guardrail_trap_phase_invalid_during_alloc - $__internal_0_$__cuda_sm10x_tcgen05_guardrail_trap_col_being_dealloced_not_returned_by_alloc)
$__internal_0_$__cuda_sm10x_tcgen05_guardrail_trap_col_being_dealloced_not_returned_by_alloc:
[----:B------:R-:W-:Y:S05]  /*2bb0*/  BPT.TRAP 0x1 ;  /* 0x000000040000795c */ /* 0x000fea0000300000 */
[----:B------:R-:W-:-:S04]  /*2bc0*/  IMAD.MOV.U32 R3, RZ, RZ, 0x0 ;  /* 0x00000000ff037424 */ /* 0x000fc800078e00ff */
[----:B------:R-:W-:Y:S05]  /*2bd0*/  RET.REL.NODEC R2 `(gluon_mma) ;  /* 0xffffffd402087950 */ /* 0x000fea0003c3ffff */
        .weak           $__internal_1_$__cuda_sm10x_tcgen05_guardrail_trap_phase_invalid_during_alloc
        .type           $__internal_1_$__cuda_sm10x_tcgen05_guardrail_trap_phase_invalid_during_alloc,@function
        .size           $__internal_1_$__cuda_sm10x_tcgen05_guardrail_trap_phase_invalid_during_alloc,($__internal_2_$__cuda_sm10x_tcgen05_guardrail_trap_unallocated_columns_being_dealloced - $__internal_1_$__cuda_sm10x_tcgen05_guardrail_trap_phase_invalid_during_alloc)
$__internal_1_$__cuda_sm10x_tcgen05_guardrail_trap_phase_invalid_during_alloc:
[----:B------:R-:W-:Y:S05]  /*2be0*/  BPT.TRAP 0x1 ;  /* 0x000000040000795c */ /* 0x000fea0000300000 */
[----:B------:R-:W-:-:S04]  /*2bf0*/  IMAD.MOV.U32 R3, RZ, RZ, 0x0 ;  /* 0x00000000ff037424 */ /* 0x000fc800078e00ff */
[----:B------:R-:W-:Y:S05]  /*2c00*/  RET.REL.NODEC R2 `(gluon_mma) ;  /* 0xffffffd002fc7950 */ /* 0x000fea0003c3ffff */
        .weak           $__internal_2_$__cuda_sm10x_tcgen05_guardrail_trap_unallocated_columns_being_dealloced
        .type           $__internal_2_$__cuda_sm10x_tcgen05_guardrail_trap_unallocated_columns_being_dealloced,@function
        .size           $__internal_2_$__cuda_sm10x_tcgen05_guardrail_trap_unallocated_columns_being_dealloced,(.L_x_15 - $__internal_2_$__cuda_sm10x_tcgen05_guardrail_trap_unallocated_columns_being_dealloced)
$__internal_2_$__cuda_sm10x_tcgen05_guardrail_trap_unallocated_columns_being_dealloced:
[----:B------:R-:W-:Y:S05]  /*2c10*/  BPT.TRAP 0x1 ;  /* 0x000000040000795c */ /* 0x000fea0000300000 */
[----:B------:R-:W-:-:S04]  /*2c20*/  IMAD.MOV.U32 R3, RZ, RZ, 0x0 ;  /* 0x00000000ff037424 */ /* 0x000fc800078e00ff */
[----:B------:R-:W-:Y:S05]  /*2c30*/  RET.REL.NODEC R2 `(gluon_mma) ;  /* 0xffffffd002f07950 */ /* 0x000fea0003c3ffff */
.L_x_12:
[----:B------:R-:W-:-:S00]  /*2c40*/  BRA `(.L_x_12) ;  /* 0xfffffffc00fc7947 */ /* 0x000fc0000383ffff */
[----:B------:R-:W-:-:S00]  /*2c50*/  NOP ;  /* 0x0000000000007918 */ /* 0x000fc00000000000 */
        /* <DEDUP_REMOVED lines=10> */
.L_x_15:


//--------------------- .nv.shared.gluon_mma      --------------------------
	.section	.nv.shared.gluon_mma,"aw",@nobits
	.sectionflags	@""
	.align	16
	.zero		1024


//--------------------- .nv.shared.reserved.0     --------------------------
	.section	.nv.shared.reserved.0,"aw",@nobits
	.align	8
	.weak		__nv_reservedSMEM_offset_0_alias
	.size		__nv_reservedSMEM_offset_0_alias, 0, 64
	.other		__nv_reservedSMEM_offset_0_alias,@"STO_CUDA_RESERVED_SHARED STV_DEFAULT"
__nv_reservedSMEM_offset_0_alias:
	.zero		0
.nv.shared.reserved.0:
	.zero		64
	.weak		__nv_reservedSMEM_allocation_phase
	.type		__nv_reservedSMEM_allocation_phase,@object
	.size		__nv_reservedSMEM_allocation_phase,(.L_0 - __nv_reservedSMEM_allocation_phase)
__nv_reservedSMEM_allocation_phase:
	.zero		1
.L_0:
	.zero		7
	.weak		__nv_reservedSMEM_devtool_atexit_pc
	.type		__nv_reservedSMEM_devtool_atexit_pc,@object
	.size		__nv_reservedSMEM_devtool_atexit_pc,(__nv_reservedSMEM_allocation_mask - __nv_reservedSMEM_devtool_atexit_pc)
__nv_reservedSMEM_devtool_atexit_pc:
	.zero		8
	.weak		__nv_reservedSMEM_allocation_mask
	.type		__nv_reservedSMEM_allocation_mask,@object
	.size		__nv_reservedSMEM_allocation_mask,(.L_2 - __nv_reservedSMEM_allocation_mask)
__nv_reservedSMEM_allocation_mask:
	.zero		4
.L_2:


//--------------------- .nv.constant0.gluon_mma   --------------------------
	.section	.nv.constant0.gluon_mma,"a",@progbits
	.sectionflags	@""
	.align	4
.nv.constant0.gluon_mma:
	.zero		936


//--------------------- SYMBOLS --------------------------

	.type		.nv.reservedSmem.offset0,@object
	.size		.nv.reservedSmem.offset0,0x4
	.type		.nv.reservedSmem.cap,@object
	.size		.nv.reservedSmem.cap,0x4
